//
// Generated by NVIDIA NVVM Compiler
//
// Compiler Build ID: CL-36424714
// Cuda compilation tools, release 13.0, V13.0.88
// Based on NVVM 20.0.0
//

.version 9.0
.target sm_100
.address_size 64

	// .globl	_Z22flash_attention_kernelPfS_S_S_ii
// _ZZ22flash_attention_kernelPfS_S_S_iiE2sQ has been demoted
// _ZZ22flash_attention_kernelPfS_S_S_iiE2sK has been demoted
// _ZZ22flash_attention_kernelPfS_S_S_iiE2sV has been demoted
// _ZZ22flash_attention_kernelPfS_S_S_iiE6tile_S has been demoted
// _ZZ22flash_attention_kernelPfS_S_S_iiE4m_ij has been demoted
// _ZZ22flash_attention_kernelPfS_S_S_iiE4l_ij has been demoted

.visible .entry _Z22flash_attention_kernelPfS_S_S_ii(
	.param .u64 .ptr .align 1 _Z22flash_attention_kernelPfS_S_S_ii_param_0,
	.param .u64 .ptr .align 1 _Z22flash_attention_kernelPfS_S_S_ii_param_1,
	.param .u64 .ptr .align 1 _Z22flash_attention_kernelPfS_S_S_ii_param_2,
	.param .u64 .ptr .align 1 _Z22flash_attention_kernelPfS_S_S_ii_param_3,
	.param .u32 _Z22flash_attention_kernelPfS_S_S_ii_param_4,
	.param .u32 _Z22flash_attention_kernelPfS_S_S_ii_param_5
)
{
	.reg .pred 	%p<18>;
	.reg .b32 	%r<75>;
	.reg .b32 	%f<325>;
	.reg .b64 	%rd<21>;
	// demoted variable
	.shared .align 4 .b8 _ZZ22flash_attention_kernelPfS_S_S_iiE2sQ[4096];
	// demoted variable
	.shared .align 4 .b8 _ZZ22flash_attention_kernelPfS_S_S_iiE2sK[4096];
	// demoted variable
	.shared .align 4 .b8 _ZZ22flash_attention_kernelPfS_S_S_iiE2sV[4096];
	// demoted variable
	.shared .align 4 .b8 _ZZ22flash_attention_kernelPfS_S_S_iiE6tile_S[4096];
	// demoted variable
	.shared .align 4 .b8 _ZZ22flash_attention_kernelPfS_S_S_iiE4m_ij[128];
	// demoted variable
	.shared .align 4 .b8 _ZZ22flash_attention_kernelPfS_S_S_iiE4l_ij[128];
	ld.param.u32 	%r21, [_Z22flash_attention_kernelPfS_S_S_ii_param_4];
	ld.param.u32 	%r22, [_Z22flash_attention_kernelPfS_S_S_ii_param_5];
	mov.u32 	%r23, %ctaid.x;
	mov.u32 	%r24, %ctaid.y;
	mov.u32 	%r1, %tid.x;
	mov.u32 	%r2, %tid.y;
	shl.b32 	%r25, %r24, 5;
	add.s32 	%r3, %r25, %r2;
	shl.b32 	%r26, %r23, 5;
	add.s32 	%r4, %r26, %r1;
	setp.ge.s32 	%p1, %r3, %r21;
	setp.ge.s32 	%p2, %r4, %r22;
	or.pred  	%p3, %p1, %p2;
	@%p3 bra 	$L__BB0_28;
	setp.lt.u32 	%p4, %r21, 32;
	mov.f32 	%f324, 0f00000000;
	@%p4 bra 	$L__BB0_27;
	ld.param.u64 	%rd19, [_Z22flash_attention_kernelPfS_S_S_ii_param_2];
	ld.param.u64 	%rd18, [_Z22flash_attention_kernelPfS_S_S_ii_param_1];
	ld.param.u64 	%rd17, [_Z22flash_attention_kernelPfS_S_S_ii_param_0];
	shr.s32 	%r28, %r22, 31;
	shr.u32 	%r29, %r28, 27;
	add.s32 	%r30, %r22, %r29;
	shr.s32 	%r31, %r30, 5;
	neg.s32 	%r9, %r31;
	shl.b32 	%r32, %r2, 7;
	mov.u32 	%r33, _ZZ22flash_attention_kernelPfS_S_S_iiE2sQ;
	add.s32 	%r5, %r33, %r32;
	shl.b32 	%r34, %r1, 7;
	mov.u32 	%r35, _ZZ22flash_attention_kernelPfS_S_S_iiE2sK;
	add.s32 	%r36, %r35, %r34;
	mad.lo.s32 	%r6, %r1, -124, %r36;
	mov.u32 	%r37, _ZZ22flash_attention_kernelPfS_S_S_iiE6tile_S;
	add.s32 	%r7, %r37, %r32;
	shl.b32 	%r38, %r1, 2;
	add.s32 	%r8, %r7, %r38;
	mad.lo.s32 	%r10, %r22, %r3, %r1;
	cvta.to.global.u64 	%rd1, %rd19;
	cvta.to.global.u64 	%rd2, %rd17;
	cvta.to.global.u64 	%rd3, %rd18;
	shr.u32 	%r11, %r21, 5;
	mov.f32 	%f321, 0fFF800000;
	mov.f32 	%f324, 0f00000000;
	mov.b32 	%r71, 0;
	mov.f32 	%f320, %f324;
$L__BB0_3:
	setp.lt.s32 	%p5, %r22, 32;
	mov.f32 	%f323, 0f00000000;
	@%p5 bra 	$L__BB0_6;
	shl.b32 	%r39, %r71, 5;
	add.s32 	%r40, %r39, %r2;
	mad.lo.s32 	%r73, %r40, %r22, %r1;
	mov.f32 	%f323, 0f00000000;
	mov.u32 	%r72, %r10;
	mov.u32 	%r74, %r9;
$L__BB0_5:
	mul.wide.s32 	%rd8, %r73, 4;
	add.s64 	%rd9, %rd3, %rd8;
	mul.wide.s32 	%rd10, %r72, 4;
	add.s64 	%rd11, %rd2, %rd10;
	ld.global.f32 	%f17, [%rd11];
	shl.b32 	%r41, %r1, 2;
	add.s32 	%r42, %r5, %r41;
	st.shared.f32 	[%r42], %f17;
	ld.global.f32 	%f18, [%rd9];
	shl.b32 	%r43, %r1, 7;
	mov.u32 	%r44, _ZZ22flash_attention_kernelPfS_S_S_iiE2sK;
	add.s32 	%r45, %r44, %r43;
	shl.b32 	%r46, %r2, 2;
	add.s32 	%r47, %r45, %r46;
	st.shared.f32 	[%r47], %f18;
	bar.sync 	0;
	ld.shared.f32 	%f19, [%r5];
	ld.shared.f32 	%f20, [%r6];
	fma.rn.f32 	%f21, %f19, %f20, %f323;
	ld.shared.f32 	%f22, [%r5+4];
	ld.shared.f32 	%f23, [%r6+128];
	fma.rn.f32 	%f24, %f22, %f23, %f21;
	ld.shared.f32 	%f25, [%r5+8];
	ld.shared.f32 	%f26, [%r6+256];
	fma.rn.f32 	%f27, %f25, %f26, %f24;
	ld.shared.f32 	%f28, [%r5+12];
	ld.shared.f32 	%f29, [%r6+384];
	fma.rn.f32 	%f30, %f28, %f29, %f27;
	ld.shared.f32 	%f31, [%r5+16];
	ld.shared.f32 	%f32, [%r6+512];
	fma.rn.f32 	%f33, %f31, %f32, %f30;
	ld.shared.f32 	%f34, [%r5+20];
	ld.shared.f32 	%f35, [%r6+640];
	fma.rn.f32 	%f36, %f34, %f35, %f33;
	ld.shared.f32 	%f37, [%r5+24];
	ld.shared.f32 	%f38, [%r6+768];
	fma.rn.f32 	%f39, %f37, %f38, %f36;
	ld.shared.f32 	%f40, [%r5+28];
	ld.shared.f32 	%f41, [%r6+896];
	fma.rn.f32 	%f42, %f40, %f41, %f39;
	ld.shared.f32 	%f43, [%r5+32];
	ld.shared.f32 	%f44, [%r6+1024];
	fma.rn.f32 	%f45, %f43, %f44, %f42;
	ld.shared.f32 	%f46, [%r5+36];
	ld.shared.f32 	%f47, [%r6+1152];
	fma.rn.f32 	%f48, %f46, %f47, %f45;
	ld.shared.f32 	%f49, [%r5+40];
	ld.shared.f32 	%f50, [%r6+1280];
	fma.rn.f32 	%f51, %f49, %f50, %f48;
	ld.shared.f32 	%f52, [%r5+44];
	ld.shared.f32 	%f53, [%r6+1408];
	fma.rn.f32 	%f54, %f52, %f53, %f51;
	ld.shared.f32 	%f55, [%r5+48];
	ld.shared.f32 	%f56, [%r6+1536];
	fma.rn.f32 	%f57, %f55, %f56, %f54;
	ld.shared.f32 	%f58, [%r5+52];
	ld.shared.f32 	%f59, [%r6+1664];
	fma.rn.f32 	%f60, %f58, %f59, %f57;
	ld.shared.f32 	%f61, [%r5+56];
	ld.shared.f32 	%f62, [%r6+1792];
	fma.rn.f32 	%f63, %f61, %f62, %f60;
	ld.shared.f32 	%f64, [%r5+60];
	ld.shared.f32 	%f65, [%r6+1920];
	fma.rn.f32 	%f66, %f64, %f65, %f63;
	ld.shared.f32 	%f67, [%r5+64];
	ld.shared.f32 	%f68, [%r6+2048];
	fma.rn.f32 	%f69, %f67, %f68, %f66;
	ld.shared.f32 	%f70, [%r5+68];
	ld.shared.f32 	%f71, [%r6+2176];
	fma.rn.f32 	%f72, %f70, %f71, %f69;
	ld.shared.f32 	%f73, [%r5+72];
	ld.shared.f32 	%f74, [%r6+2304];
	fma.rn.f32 	%f75, %f73, %f74, %f72;
	ld.shared.f32 	%f76, [%r5+76];
	ld.shared.f32 	%f77, [%r6+2432];
	fma.rn.f32 	%f78, %f76, %f77, %f75;
	ld.shared.f32 	%f79, [%r5+80];
	ld.shared.f32 	%f80, [%r6+2560];
	fma.rn.f32 	%f81, %f79, %f80, %f78;
	ld.shared.f32 	%f82, [%r5+84];
	ld.shared.f32 	%f83, [%r6+2688];
	fma.rn.f32 	%f84, %f82, %f83, %f81;
	ld.shared.f32 	%f85, [%r5+88];
	ld.shared.f32 	%f86, [%r6+2816];
	fma.rn.f32 	%f87, %f85, %f86, %f84;
	ld.shared.f32 	%f88, [%r5+92];
	ld.shared.f32 	%f89, [%r6+2944];
	fma.rn.f32 	%f90, %f88, %f89, %f87;
	ld.shared.f32 	%f91, [%r5+96];
	ld.shared.f32 	%f92, [%r6+3072];
	fma.rn.f32 	%f93, %f91, %f92, %f90;
	ld.shared.f32 	%f94, [%r5+100];
	ld.shared.f32 	%f95, [%r6+3200];
	fma.rn.f32 	%f96, %f94, %f95, %f93;
	ld.shared.f32 	%f97, [%r5+104];
	ld.shared.f32 	%f98, [%r6+3328];
	fma.rn.f32 	%f99, %f97, %f98, %f96;
	ld.shared.f32 	%f100, [%r5+108];
	ld.shared.f32 	%f101, [%r6+3456];
	fma.rn.f32 	%f102, %f100, %f101, %f99;
	ld.shared.f32 	%f103, [%r5+112];
	ld.shared.f32 	%f104, [%r6+3584];
	fma.rn.f32 	%f105, %f103, %f104, %f102;
	ld.shared.f32 	%f106, [%r5+116];
	ld.shared.f32 	%f107, [%r6+3712];
	fma.rn.f32 	%f108, %f106, %f107, %f105;
	ld.shared.f32 	%f109, [%r5+120];
	ld.shared.f32 	%f110, [%r6+3840];
	fma.rn.f32 	%f111, %f109, %f110, %f108;
	ld.shared.f32 	%f112, [%r5+124];
	ld.shared.f32 	%f113, [%r6+3968];
	fma.rn.f32 	%f323, %f112, %f113, %f111;
	bar.sync 	0;
	add.s32 	%r74, %r74, 1;
	setp.ne.s32 	%p6, %r74, 0;
	add.s32 	%r73, %r73, 32;
	add.s32 	%r72, %r72, 32;
	@%p6 bra 	$L__BB0_5;
$L__BB0_6:
	setp.gt.u32 	%p7, %r1, 15;
	st.shared.f32 	[%r8], %f323;
	bar.sync 	0;
	@%p7 bra 	$L__BB0_8;
	ld.shared.f32 	%f114, [%r8];
	ld.shared.f32 	%f115, [%r8+64];
	max.f32 	%f116, %f114, %f115;
	st.shared.f32 	[%r8], %f116;
$L__BB0_8:
	setp.gt.u32 	%p8, %r1, 7;
	bar.sync 	0;
	@%p8 bra 	$L__BB0_10;
	ld.shared.f32 	%f117, [%r8];
	ld.shared.f32 	%f118, [%r8+32];
	max.f32 	%f119, %f117, %f118;
	st.shared.f32 	[%r8], %f119;
$L__BB0_10:
	setp.gt.u32 	%p9, %r1, 3;
	bar.sync 	0;
	@%p9 bra 	$L__BB0_12;
	ld.shared.f32 	%f120, [%r8];
	ld.shared.f32 	%f121, [%r8+16];
	max.f32 	%f122, %f120, %f121;
	st.shared.f32 	[%r8], %f122;
$L__BB0_12:
	setp.gt.u32 	%p10, %r1, 1;
	bar.sync 	0;
	@%p10 bra 	$L__BB0_14;
	ld.shared.f32 	%f123, [%r8];
	ld.shared.f32 	%f124, [%r8+8];
	max.f32 	%f125, %f123, %f124;
	st.shared.f32 	[%r8], %f125;
$L__BB0_14:
	setp.ne.s32 	%p11, %r1, 0;
	bar.sync 	0;
	@%p11 bra 	$L__BB0_16;
	ld.shared.f32 	%f126, [%r8];
	ld.shared.f32 	%f127, [%r7+4];
	max.f32 	%f128, %f126, %f127;
	st.shared.f32 	[%r8], %f128;
$L__BB0_16:
	setp.gt.u32 	%p12, %r1, 15;
	bar.sync 	0;
	bar.sync 	0;
	ld.shared.f32 	%f129, [%r7];
	shl.b32 	%r48, %r2, 2;
	mov.u32 	%r49, _ZZ22flash_attention_kernelPfS_S_S_iiE4m_ij;
	add.s32 	%r50, %r49, %r48;
	st.shared.f32 	[%r50], %f129;
	max.f32 	%f7, %f321, %f129;
	bar.sync 	0;
	ld.shared.f32 	%f130, [%r50];
	sub.f32 	%f131, %f323, %f130;
	fma.rn.f32 	%f132, %f131, 0f3BBB989D, 0f3F000000;
	cvt.sat.f32.f32 	%f133, %f132;
	mov.f32 	%f134, 0f4B400001;
	mov.f32 	%f135, 0f437C0000;
	fma.rm.f32 	%f136, %f133, %f135, %f134;
	add.f32 	%f137, %f136, 0fCB40007F;
	neg.f32 	%f138, %f137;
	fma.rn.f32 	%f139, %f131, 0f3FB8AA3B, %f138;
	fma.rn.f32 	%f140, %f131, 0f32A57060, %f139;
	mov.b32 	%r51, %f136;
	shl.b32 	%r52, %r51, 23;
	mov.b32 	%f141, %r52;
	ex2.approx.ftz.f32 	%f142, %f140;
	mul.f32 	%f8, %f142, %f141;
	st.shared.f32 	[%r8], %f8;
	@%p12 bra 	$L__BB0_18;
	ld.shared.f32 	%f143, [%r8+64];
	add.f32 	%f144, %f143, %f8;
	st.shared.f32 	[%r8], %f144;
$L__BB0_18:
	setp.gt.u32 	%p13, %r1, 7;
	bar.sync 	0;
	@%p13 bra 	$L__BB0_20;
	ld.shared.f32 	%f145, [%r8+32];
	ld.shared.f32 	%f146, [%r8];
	add.f32 	%f147, %f145, %f146;
	st.shared.f32 	[%r8], %f147;
$L__BB0_20:
	setp.gt.u32 	%p14, %r1, 3;
	bar.sync 	0;
	@%p14 bra 	$L__BB0_22;
	ld.shared.f32 	%f148, [%r8+16];
	ld.shared.f32 	%f149, [%r8];
	add.f32 	%f150, %f148, %f149;
	st.shared.f32 	[%r8], %f150;
$L__BB0_22:
	setp.gt.u32 	%p15, %r1, 1;
	bar.sync 	0;
	@%p15 bra 	$L__BB0_24;
	ld.shared.f32 	%f151, [%r8+8];
	ld.shared.f32 	%f152, [%r8];
	add.f32 	%f153, %f151, %f152;
	st.shared.f32 	[%r8], %f153;
$L__BB0_24:
	setp.ne.s32 	%p16, %r1, 0;
	bar.sync 	0;
	@%p16 bra 	$L__BB0_26;
	ld.shared.f32 	%f154, [%r7+4];
	ld.shared.f32 	%f155, [%r8];
	add.f32 	%f156, %f154, %f155;
	st.shared.f32 	[%r8], %f156;
$L__BB0_26:
	bar.sync 	0;
	ld.shared.f32 	%f157, [%r7];
	shl.b32 	%r53, %r2, 2;
	mov.u32 	%r54, _ZZ22flash_attention_kernelPfS_S_S_iiE4l_ij;
	add.s32 	%r55, %r54, %r53;
	st.shared.f32 	[%r55], %f157;
	sub.f32 	%f158, %f321, %f7;
	fma.rn.f32 	%f159, %f158, 0f3BBB989D, 0f3F000000;
	cvt.sat.f32.f32 	%f160, %f159;
	mov.f32 	%f161, 0f4B400001;
	mov.f32 	%f162, 0f437C0000;
	fma.rm.f32 	%f163, %f160, %f162, %f161;
	add.f32 	%f164, %f163, 0fCB40007F;
	neg.f32 	%f165, %f164;
	fma.rn.f32 	%f166, %f158, 0f3FB8AA3B, %f165;
	fma.rn.f32 	%f167, %f158, 0f32A57060, %f166;
	mov.b32 	%r56, %f163;
	shl.b32 	%r57, %r56, 23;
	mov.b32 	%f168, %r57;
	ex2.approx.ftz.f32 	%f169, %f167;
	mul.f32 	%f170, %f169, %f168;
	mov.u32 	%r58, _ZZ22flash_attention_kernelPfS_S_S_iiE4m_ij;
	add.s32 	%r59, %r58, %r53;
	ld.shared.f32 	%f171, [%r59];
	sub.f32 	%f172, %f171, %f7;
	fma.rn.f32 	%f173, %f172, 0f3BBB989D, 0f3F000000;
	cvt.sat.f32.f32 	%f174, %f173;
	fma.rm.f32 	%f175, %f174, %f162, %f161;
	add.f32 	%f176, %f175, 0fCB40007F;
	neg.f32 	%f177, %f176;
	fma.rn.f32 	%f178, %f172, 0f3FB8AA3B, %f177;
	fma.rn.f32 	%f179, %f172, 0f32A57060, %f178;
	mov.b32 	%r60, %f175;
	shl.b32 	%r61, %r60, 23;
	mov.b32 	%f180, %r61;
	ex2.approx.ftz.f32 	%f181, %f179;
	mul.f32 	%f182, %f181, %f180;
	mul.f32 	%f183, %f157, %f182;
	fma.rn.f32 	%f9, %f320, %f170, %f183;
	shl.b32 	%r62, %r71, 5;
	add.s32 	%r63, %r62, %r2;
	mad.lo.s32 	%r64, %r63, %r22, %r4;
	mul.wide.u32 	%rd12, %r64, 4;
	add.s64 	%rd13, %rd1, %rd12;
	ld.global.f32 	%f184, [%rd13];
	shl.b32 	%r65, %r2, 7;
	mov.u32 	%r66, _ZZ22flash_attention_kernelPfS_S_S_iiE2sV;
	shl.b32 	%r67, %r1, 2;
	add.s32 	%r68, %r66, %r67;
	add.s32 	%r69, %r68, %r65;
	st.shared.f32 	[%r69], %f184;
	st.shared.f32 	[%r8], %f8;
	bar.sync 	0;
	ld.shared.f32 	%f185, [%r55];
	ld.shared.f32 	%f186, [%r7];
	div.rn.f32 	%f187, %f186, %f185;
	ld.shared.f32 	%f188, [%r68];
	fma.rn.f32 	%f189, %f187, %f188, 0f00000000;
	ld.shared.f32 	%f190, [%r7+4];
	div.rn.f32 	%f191, %f190, %f185;
	ld.shared.f32 	%f192, [%r68+128];
	fma.rn.f32 	%f193, %f191, %f192, %f189;
	ld.shared.f32 	%f194, [%r7+8];
	div.rn.f32 	%f195, %f194, %f185;
	ld.shared.f32 	%f196, [%r68+256];
	fma.rn.f32 	%f197, %f195, %f196, %f193;
	ld.shared.f32 	%f198, [%r7+12];
	div.rn.f32 	%f199, %f198, %f185;
	ld.shared.f32 	%f200, [%r68+384];
	fma.rn.f32 	%f201, %f199, %f200, %f197;
	ld.shared.f32 	%f202, [%r7+16];
	div.rn.f32 	%f203, %f202, %f185;
	ld.shared.f32 	%f204, [%r68+512];
	fma.rn.f32 	%f205, %f203, %f204, %f201;
	ld.shared.f32 	%f206, [%r7+20];
	div.rn.f32 	%f207, %f206, %f185;
	ld.shared.f32 	%f208, [%r68+640];
	fma.rn.f32 	%f209, %f207, %f208, %f205;
	ld.shared.f32 	%f210, [%r7+24];
	div.rn.f32 	%f211, %f210, %f185;
	ld.shared.f32 	%f212, [%r68+768];
	fma.rn.f32 	%f213, %f211, %f212, %f209;
	ld.shared.f32 	%f214, [%r7+28];
	div.rn.f32 	%f215, %f214, %f185;
	ld.shared.f32 	%f216, [%r68+896];
	fma.rn.f32 	%f217, %f215, %f216, %f213;
	ld.shared.f32 	%f218, [%r7+32];
	div.rn.f32 	%f219, %f218, %f185;
	ld.shared.f32 	%f220, [%r68+1024];
	fma.rn.f32 	%f221, %f219, %f220, %f217;
	ld.shared.f32 	%f222, [%r7+36];
	div.rn.f32 	%f223, %f222, %f185;
	ld.shared.f32 	%f224, [%r68+1152];
	fma.rn.f32 	%f225, %f223, %f224, %f221;
	ld.shared.f32 	%f226, [%r7+40];
	div.rn.f32 	%f227, %f226, %f185;
	ld.shared.f32 	%f228, [%r68+1280];
	fma.rn.f32 	%f229, %f227, %f228, %f225;
	ld.shared.f32 	%f230, [%r7+44];
	div.rn.f32 	%f231, %f230, %f185;
	ld.shared.f32 	%f232, [%r68+1408];
	fma.rn.f32 	%f233, %f231, %f232, %f229;
	ld.shared.f32 	%f234, [%r7+48];
	div.rn.f32 	%f235, %f234, %f185;
	ld.shared.f32 	%f236, [%r68+1536];
	fma.rn.f32 	%f237, %f235, %f236, %f233;
	ld.shared.f32 	%f238, [%r7+52];
	div.rn.f32 	%f239, %f238, %f185;
	ld.shared.f32 	%f240, [%r68+1664];
	fma.rn.f32 	%f241, %f239, %f240, %f237;
	ld.shared.f32 	%f242, [%r7+56];
	div.rn.f32 	%f243, %f242, %f185;
	ld.shared.f32 	%f244, [%r68+1792];
	fma.rn.f32 	%f245, %f243, %f244, %f241;
	ld.shared.f32 	%f246, [%r7+60];
	div.rn.f32 	%f247, %f246, %f185;
	ld.shared.f32 	%f248, [%r68+1920];
	fma.rn.f32 	%f249, %f247, %f248, %f245;
	ld.shared.f32 	%f250, [%r7+64];
	div.rn.f32 	%f251, %f250, %f185;
	ld.shared.f32 	%f252, [%r68+2048];
	fma.rn.f32 	%f253, %f251, %f252, %f249;
	ld.shared.f32 	%f254, [%r7+68];
	div.rn.f32 	%f255, %f254, %f185;
	ld.shared.f32 	%f256, [%r68+2176];
	fma.rn.f32 	%f257, %f255, %f256, %f253;
	ld.shared.f32 	%f258, [%r7+72];
	div.rn.f32 	%f259, %f258, %f185;
	ld.shared.f32 	%f260, [%r68+2304];
	fma.rn.f32 	%f261, %f259, %f260, %f257;
	ld.shared.f32 	%f262, [%r7+76];
	div.rn.f32 	%f263, %f262, %f185;
	ld.shared.f32 	%f264, [%r68+2432];
	fma.rn.f32 	%f265, %f263, %f264, %f261;
	ld.shared.f32 	%f266, [%r7+80];
	div.rn.f32 	%f267, %f266, %f185;
	ld.shared.f32 	%f268, [%r68+2560];
	fma.rn.f32 	%f269, %f267, %f268, %f265;
	ld.shared.f32 	%f270, [%r7+84];
	div.rn.f32 	%f271, %f270, %f185;
	ld.shared.f32 	%f272, [%r68+2688];
	fma.rn.f32 	%f273, %f271, %f272, %f269;
	ld.shared.f32 	%f274, [%r7+88];
	div.rn.f32 	%f275, %f274, %f185;
	ld.shared.f32 	%f276, [%r68+2816];
	fma.rn.f32 	%f277, %f275, %f276, %f273;
	ld.shared.f32 	%f278, [%r7+92];
	div.rn.f32 	%f279, %f278, %f185;
	ld.shared.f32 	%f280, [%r68+2944];
	fma.rn.f32 	%f281, %f279, %f280, %f277;
	ld.shared.f32 	%f282, [%r7+96];
	div.rn.f32 	%f283, %f282, %f185;
	ld.shared.f32 	%f284, [%r68+3072];
	fma.rn.f32 	%f285, %f283, %f284, %f281;
	ld.shared.f32 	%f286, [%r7+100];
	div.rn.f32 	%f287, %f286, %f185;
	ld.shared.f32 	%f288, [%r68+3200];
	fma.rn.f32 	%f289, %f287, %f288, %f285;
	ld.shared.f32 	%f290, [%r7+104];
	div.rn.f32 	%f291, %f290, %f185;
	ld.shared.f32 	%f292, [%r68+3328];
	fma.rn.f32 	%f293, %f291, %f292, %f289;
	ld.shared.f32 	%f294, [%r7+108];
	div.rn.f32 	%f295, %f294, %f185;
	ld.shared.f32 	%f296, [%r68+3456];
	fma.rn.f32 	%f297, %f295, %f296, %f293;
	ld.shared.f32 	%f298, [%r7+112];
	div.rn.f32 	%f299, %f298, %f185;
	ld.shared.f32 	%f300, [%r68+3584];
	fma.rn.f32 	%f301, %f299, %f300, %f297;
	ld.shared.f32 	%f302, [%r7+116];
	div.rn.f32 	%f303, %f302, %f185;
	ld.shared.f32 	%f304, [%r68+3712];
	fma.rn.f32 	%f305, %f303, %f304, %f301;
	ld.shared.f32 	%f306, [%r7+120];
	div.rn.f32 	%f307, %f306, %f185;
	ld.shared.f32 	%f308, [%r68+3840];
	fma.rn.f32 	%f309, %f307, %f308, %f305;
	ld.shared.f32 	%f310, [%r7+124];
	div.rn.f32 	%f311, %f310, %f185;
	ld.shared.f32 	%f312, [%r68+3968];
	fma.rn.f32 	%f313, %f311, %f312, %f309;
	bar.sync 	0;
	mul.f32 	%f314, %f324, %f170;
	div.rn.f32 	%f315, %f320, %f9;
	ld.shared.f32 	%f316, [%r55];
	mul.f32 	%f317, %f313, %f316;
	div.rn.f32 	%f318, %f317, %f9;
	fma.rn.f32 	%f324, %f314, %f315, %f318;
	add.s32 	%r71, %r71, 1;
	setp.ne.s32 	%p17, %r71, %r11;
	mov.f32 	%f320, %f9;
	mov.f32 	%f321, %f7;
	@%p17 bra 	$L__BB0_3;
$L__BB0_27:
	ld.param.u64 	%rd20, [_Z22flash_attention_kernelPfS_S_S_ii_param_3];
	mad.lo.s32 	%r70, %r22, %r3, %r4;
	cvta.to.global.u64 	%rd14, %rd20;
	mul.wide.s32 	%rd15, %r70, 4;
	add.s64 	%rd16, %rd14, %rd15;
	st.global.f32 	[%rd16], %f324;
$L__BB0_28:
	ret;

}


// ===== COMPILED SASS (sm_100) =====

	.target	sm_100

	.elftype	@"ET_EXEC"


//--------------------- .note.nv.tkinfo           --------------------------
	.section	.note.nv.tkinfo,"",@"SHT_NOTE"
	.sectionflags	@"SHF_NOTE_NV_TKINFO"
	.tkinfo
        /*0018*/ 	.word	0x00000002
        /*0030*/ 	.string	""
        /*0030*/ 	.string	"ptxas"
        /*0030*/ 	.string	"Cuda compilation tools, release 13.0, V13.0.88"
        /*0030*/ 	.string	"Build cuda_13.0.r13.0/compiler.36424714_0"
        /*0030*/ 	.string	"-arch sm_100 -m 64 "



//--------------------- .note.nv.cuinfo           --------------------------
	.section	.note.nv.cuinfo,"",@"SHT_NOTE"
	.sectionflags	@"SHF_NOTE_NV_CUINFO"
        /*0018*/ 	.short	0x0002
        /*001a*/ 	.short	0x0064
        /*001c*/ 	.short	0x0082
	.zero		2


//--------------------- .nv.info                  --------------------------
	.section	.nv.info,"",@"SHT_CUDA_INFO"
	.align	4


	//----- nvinfo : EIATTR_REGCOUNT
	.align		4
        /*0000*/ 	.byte	0x04, 0x2f
        /*0002*/ 	.short	(.L_1 - .L_0)
	.align		4
.L_0:
        /*0004*/ 	.word	index@(_Z22flash_attention_kernelPfS_S_S_ii)
        /*0008*/ 	.word	0x00000020


	//----- nvinfo : EIATTR_FRAME_SIZE
	.align		4
.L_1:
        /*000c*/ 	.byte	0x04, 0x11
        /*000e*/ 	.short	(.L_3 - .L_2)
	.align		4
.L_2:
        /*0010*/ 	.word	index@($__internal_0_$__cuda_sm3x_div_rn_noftz_f32_slowpath)
        /*0014*/ 	.word	0x00000000


	//----- nvinfo : EIATTR_FRAME_SIZE
	.align		4
.L_3:
        /*0018*/ 	.byte	0x04, 0x11
        /*001a*/ 	.short	(.L_5 - .L_4)
	.align		4
.L_4:
        /*001c*/ 	.word	index@(_Z22flash_attention_kernelPfS_S_S_ii)
        /*0020*/ 	.word	0x00000000


	//----- nvinfo : EIATTR_MIN_STACK_SIZE
	.align		4
.L_5:
        /*0024*/ 	.byte	0x04, 0x12
        /*0026*/ 	.short	(.L_7 - .L_6)
	.align		4
.L_6:
        /*0028*/ 	.word	index@(_Z22flash_attention_kernelPfS_S_S_ii)
        /*002c*/ 	.word	0x00000000
.L_7:


//--------------------- .nv.compat                --------------------------
	.section	.nv.compat,"",@"SHT_CUDA_COMPAT_INFO"
	.align	4
        /*0000*/ 	.byte	0x02, 0x09, 0x00, 0x00, 0x02, 0x02, 0x01, 0x00, 0x02, 0x05, 0x05, 0x00, 0x03, 0x07, 0x01, 0x01
        /*0010*/ 	.byte	0x02, 0x03, 0x00, 0x00, 0x02, 0x06, 0x01, 0x00, 0x04, 0x0b, 0x08, 0x00, 0x01, 0x00, 0x00, 0x00
        /*0020*/ 	.byte	0x00, 0x00, 0x00, 0x00


//--------------------- .nv.info._Z22flash_attention_kernelPfS_S_S_ii --------------------------
	.section	.nv.info._Z22flash_attention_kernelPfS_S_S_ii,"",@"SHT_CUDA_INFO"
	.sectionflags	@""
	.align	4


	//----- nvinfo : EIATTR_CUDA_API_VERSION
	.align		4
        /*0000*/ 	.byte	0x04, 0x37
        /*0002*/ 	.short	(.L_9 - .L_8)
.L_8:
        /*0004*/ 	.word	0x00000082


	//----- nvinfo : EIATTR_KPARAM_INFO
	.align		4
.L_9:
        /*0008*/ 	.byte	0x04, 0x17
        /*000a*/ 	.short	(.L_11 - .L_10)
.L_10:
        /*000c*/ 	.word	0x00000000
        /*0010*/ 	.short	0x0005
        /*0012*/ 	.short	0x0024
        /*0014*/ 	.byte	0x00, 0xf0, 0x11, 0x00


	//----- nvinfo : EIATTR_KPARAM_INFO
	.align		4
.L_11:
        /*0018*/ 	.byte	0x04, 0x17
        /*001a*/ 	.short	(.L_13 - .L_12)
.L_12:
        /*001c*/ 	.word	0x00000000
        /*0020*/ 	.short	0x0004
        /*0022*/ 	.short	0x0020
        /*0024*/ 	.byte	0x00, 0xf0, 0x11, 0x00


	//----- nvinfo : EIATTR_KPARAM_INFO
	.align		4
.L_13:
        /*0028*/ 	.byte	0x04, 0x17
        /*002a*/ 	.short	(.L_15 - .L_14)
.L_14:
        /*002c*/ 	.word	0x00000000
        /*0030*/ 	.short	0x0003
        /*0032*/ 	.short	0x0018
        /*0034*/ 	.byte	0x00, 0xf5, 0x21, 0x00


	//----- nvinfo : EIATTR_KPARAM_INFO
	.align		4
.L_15:
        /*0038*/ 	.byte	0x04, 0x17
        /*003a*/ 	.short	(.L_17 - .L_16)
.L_16:
        /*003c*/ 	.word	0x00000000
        /*0040*/ 	.short	0x0002
        /*0042*/ 	.short	0x0010
        /*0044*/ 	.byte	0x00, 0xf5, 0x21, 0x00


	//----- nvinfo : EIATTR_KPARAM_INFO
	.align		4
.L_17:
        /*0048*/ 	.byte	0x04, 0x17
        /*004a*/ 	.short	(.L_19 - .L_18)
.L_18:
        /*004c*/ 	.word	0x00000000
        /*0050*/ 	.short	0x0001
        /*0052*/ 	.short	0x0008
        /*0054*/ 	.byte	0x00, 0xf5, 0x21, 0x00


	//----- nvinfo : EIATTR_KPARAM_INFO
	.align		4
.L_19:
        /*0058*/ 	.byte	0x04, 0x17
        /*005a*/ 	.short	(.L_21 - .L_20)
.L_20:
        /*005c*/ 	.word	0x00000000
        /*0060*/ 	.short	0x0000
        /*0062*/ 	.short	0x0000
        /*0064*/ 	.byte	0x00, 0xf5, 0x21, 0x00


	//----- nvinfo : EIATTR_SPARSE_MMA_MASK
	.align		4
.L_21:
        /*0068*/ 	.byte	0x03, 0x50
        /*006a*/ 	.short	0x0000


	//----- nvinfo : EIATTR_MAXREG_COUNT
	.align		4
        /*006c*/ 	.byte	0x03, 0x1b
        /*006e*/ 	.short	0x00ff


	//----- nvinfo : EIATTR_NUM_BARRIERS
	.align		4
        /*0070*/ 	.byte	0x02, 0x4c
        /*0072*/ 	.byte	0x01
	.zero		1


	//----- nvinfo : EIATTR_MERCURY_ISA_VERSION
	.align		4
        /*0074*/ 	.byte	0x03, 0x5f
        /*0076*/ 	.short	0x0101


	//----- nvinfo : EIATTR_VRC_CTA_INIT_COUNT
	.align		4
        /*0078*/ 	.byte	0x02, 0x4a
	.zero		1
	.zero		1


	//----- nvinfo : EIATTR_EXIT_INSTR_OFFSETS
	.align		4
        /*007c*/ 	.byte	0x04, 0x1c
        /*007e*/ 	.short	(.L_23 - .L_22)


	//   ....[0]....
.L_22:
        /*0080*/ 	.word	0x000000a0


	//   ....[1]....
        /*0084*/ 	.word	0x000034c0


	//----- nvinfo : EIATTR_CRS_STACK_SIZE
	.align		4
.L_23:
        /*0088*/ 	.byte	0x04, 0x1e
        /*008a*/ 	.short	(.L_25 - .L_24)
.L_24:
        /*008c*/ 	.word	0x00000000


	//----- nvinfo : EIATTR_CBANK_PARAM_SIZE
	.align		4
.L_25:
        /*0090*/ 	.byte	0x03, 0x19
        /*0092*/ 	.short	0x0028


	//----- nvinfo : EIATTR_PARAM_CBANK
	.align		4
        /*0094*/ 	.byte	0x04, 0x0a
        /*0096*/ 	.short	(.L_27 - .L_26)
	.align		4
.L_26:
        /*0098*/ 	.word	index@(.nv.constant0._Z22flash_attention_kernelPfS_S_S_ii)
        /*009c*/ 	.short	0x0380
        /*009e*/ 	.short	0x0028


	//----- nvinfo : EIATTR_SW_WAR
	.align		4
.L_27:
        /*00a0*/ 	.byte	0x04, 0x36
        /*00a2*/ 	.short	(.L_29 - .L_28)
.L_28:
        /*00a4*/ 	.word	0x00000008
.L_29:


//--------------------- .nv.callgraph             --------------------------
	.section	.nv.callgraph,"",@"SHT_CUDA_CALLGRAPH"
	.align	4
	.sectionentsize	8
	.align		4
        /*0000*/ 	.word	0x00000000
	.align		4
        /*0004*/ 	.word	0xffffffff
	.align		4
        /*0008*/ 	.word	0x00000000
	.align		4
        /*000c*/ 	.word	0xfffffffe
	.align		4
        /*0010*/ 	.word	0x00000000
	.align		4
        /*0014*/ 	.word	0xfffffffd
	.align		4
        /*0018*/ 	.word	0x00000000
	.align		4
        /*001c*/ 	.word	0xfffffffc


//--------------------- .text._Z22flash_attention_kernelPfS_S_S_ii --------------------------
	.section	.text._Z22flash_attention_kernelPfS_S_S_ii,"ax",@progbits
	.align	128
        .global         _Z22flash_attention_kernelPfS_S_S_ii
        .type           _Z22flash_attention_kernelPfS_S_S_ii,@function
        .size           _Z22flash_attention_kernelPfS_S_S_ii,(.L_x_84 - _Z22flash_attention_kernelPfS_S_S_ii)
        .other          _Z22flash_attention_kernelPfS_S_S_ii,@"STO_CUDA_ENTRY STV_DEFAULT"
_Z22flash_attention_kernelPfS_S_S_ii:
.text._Z22flash_attention_kernelPfS_S_S_ii:
[----:B------:R-:W-:Y:S01]  /*0000*/  LDC R1, c[0x0][0x37c] ;  /* 0x0000df00ff017b82 */ /* 0x000fe20000000800 */
[----:B------:R-:W0:Y:S01]  /*0010*/  S2R R19, SR_CTAID.X ;  /* 0x0000000000137919 */ /* 0x000e220000002500 */
[----:B------:R-:W1:Y:S01]  /*0020*/  LDCU.64 UR12, c[0x0][0x3a0] ;  /* 0x00007400ff0c77ac */ /* 0x000e620008000a00 */
[----:B------:R-:W0:Y:S01]  /*0030*/  S2R R0, SR_TID.X ;  /* 0x0000000000007919 */ /* 0x000e220000002100 */
[----:B------:R-:W2:Y:S01]  /*0040*/  S2R R3, SR_CTAID.Y ;  /* 0x0000000000037919 */ /* 0x000ea20000002600 */
[----:B------:R-:W2:Y:S01]  /*0050*/  S2R R2, SR_TID.Y ;  /* 0x0000000000027919 */ /* 0x000ea20000002200 */
[----:B0-----:R-:W-:-:S04]  /*0060*/  LEA R19, R19, R0, 0x5 ;  /* 0x0000000013137211 */ /* 0x001fc800078e28ff */
[----:B-1----:R-:W-:Y:S02]  /*0070*/  ISETP.GE.AND P0, PT, R19, UR13, PT ;  /* 0x0000000d13007c0c */ /* 0x002fe4000bf06270 */
[----:B--2---:R-:W-:-:S04]  /*0080*/  LEA R20, R3, R2, 0x5 ;  /* 0x0000000203147211 */ /* 0x004fc800078e28ff */
[----:B------:R-:W-:-:S13]  /*0090*/  ISETP.GE.OR P0, PT, R20, UR12, P0 ;  /* 0x0000000c14007c0c */ /* 0x000fda0008706670 */
[----:B------:R-:W-:Y:S05]  /*00a0*/  @P0 EXIT ;  /* 0x000000000000094d */ /* 0x000fea0003800000 */
[----:B------:R-:W-:Y:S01]  /*00b0*/  UISETP.GE.U32.AND UP0, UPT, UR12, 0x20, UPT ;  /* 0x000000200c00788c */ /* 0x000fe2000bf06070 */
[----:B------:R-:W-:Y:S01]  /*00c0*/  HFMA2 R18, -RZ, RZ, 0, 0 ;  /* 0x00000000ff127431 */ /* 0x000fe200000001ff */
[----:B------:R-:W0:Y:S07]  /*00d0*/  LDCU.64 UR10, c[0x0][0x358] ;  /* 0x00006b00ff0a77ac */ /* 0x000e2e0008000a00 */
[----:B------:R-:W-:Y:S05]  /*00e0*/  BRA.U !UP0, `(.L_x_0) ;  /* 0x0000003108e07547 */ /* 0x000fea000b800000 */
[----:B------:R-:W1:Y:S01]  /*00f0*/  S2UR UR8, SR_CgaCtaId ;  /* 0x00000000000879c3 */ /* 0x000e620000008800 */
[----:B------:R-:W-:Y:S01]  /*0100*/  UMOV UR5, 0x400 ;  /* 0x0000040000057882 */ /* 0x000fe20000000000 */
[----:B------:R-:W-:Y:S02]  /*0110*/  USHF.R.S32.HI UR4, URZ, 0x1f, UR13 ;  /* 0x0000001fff047899 */ /* 0x000fe4000801140d */
[----:B------:R-:W-:Y:S01]  /*0120*/  IMAD R5, R20, UR13, R0 ;  /* 0x0000000d14057c24 */ /* 0x000fe2000f8e0200 */
[----:B------:R-:W-:Y:S01]  /*0130*/  UIADD3 UR6, UPT, UPT, UR5, 0x1000, URZ ;  /* 0x0000100005067890 */ /* 0x000fe2000fffe0ff */
[----:B------:R-:W-:Y:S01]  /*0140*/  MOV R21, 0xff800000 ;  /* 0xff80000000157802 */ /* 0x000fe20000000f00 */
[----:B------:R-:W-:Y:S01]  /*0150*/  UIADD3 UR7, UPT, UPT, UR5, 0x3000, URZ ;  /* 0x0000300005077890 */ /* 0x000fe2000fffe0ff */
[----:B------:R-:W-:Y:S01]  /*0160*/  MOV R18, RZ ;  /* 0x000000ff00127202 */ /* 0x000fe20000000f00 */
[----:B------:R-:W-:Y:S01]  /*0170*/  ULEA.HI UR4, UR4, UR13, URZ, 0x5 ;  /* 0x0000000d04047291 */ /* 0x000fe2000f8f28ff */
[----:B------:R-:W-:Y:S01]  /*0180*/  MOV R3, RZ ;  /* 0x000000ff00037202 */ /* 0x000fe20000000f00 */
[----:B------:R-:W-:Y:S01]  /*0190*/  USHF.R.U32.HI UR9, URZ, 0x5, UR12 ;  /* 0x00000005ff097899 */ /* 0x000fe2000801160c */
[----:B------:R-:W-:Y:S01]  /*01a0*/  MOV R4, RZ ;  /* 0x000000ff00047202 */ /* 0x000fe20000000f00 */
[----:B------:R-:W-:-:S02]  /*01b0*/  USHF.R.S32.HI UR4, URZ, 0x5, UR4 ;  /* 0x00000005ff047899 */ /* 0x000fc40008011404 */
[----:B-1----:R-:W-:Y:S02]  /*01c0*/  ULEA UR6, UR8, UR6, 0x18 ;  /* 0x0000000608067291 */ /* 0x002fe4000f8ec0ff */
[----:B------:R-:W-:Y:S02]  /*01d0*/  ULEA UR7, UR8, UR7, 0x18 ;  /* 0x0000000708077291 */ /* 0x000fe4000f8ec0ff */
[----:B------:R-:W-:Y:S02]  /*01e0*/  ULEA UR5, UR8, UR5, 0x18 ;  /* 0x0000000508057291 */ /* 0x000fe4000f8ec0ff */
[----:B------:R-:W-:Y:S01]  /*01f0*/  LEA R9, R0, UR6, 0x7 ;  /* 0x0000000600097c11 */ /* 0x000fe2000f8e38ff */
[----:B------:R-:W-:Y:S01]  /*0200*/  UIADD3 UR6, UPT, UPT, -UR4, URZ, URZ ;  /* 0x000000ff04067290 */ /* 0x000fe2000fffe1ff */
[C---:B------:R-:W-:Y:S02]  /*0210*/  LEA R7, R2.reuse, UR7, 0x7 ;  /* 0x0000000702077c11 */ /* 0x040fe4000f8e38ff */
[----:B------:R-:W-:Y:S01]  /*0220*/  LEA R17, R2, UR5, 0x7 ;  /* 0x0000000502117c11 */ /* 0x000fe2000f8e38ff */
[C---:B------:R-:W-:Y:S01]  /*0230*/  IMAD R16, R0.reuse, -0x7c, R9 ;  /* 0xffffff8400107824 */ /* 0x040fe200078e0209 */
[----:B------:R-:W-:-:S07]  /*0240*/  LEA R6, R0, R7, 0x2 ;  /* 0x0000000700067211 */ /* 0x000fce00078e10ff */
.L_x_71:
[----:B------:R-:W1:Y:S01]  /*0250*/  LDCU UR8, c[0x0][0x3a4] ;  /* 0x00007480ff0877ac */ /* 0x000e620008000800 */
[----:B------:R-:W-:Y:S02]  /*0260*/  ISETP.GT.U32.AND P0, PT, R0, 0xf, PT ;  /* 0x0000000f0000780c */ /* 0x000fe40003f04070 */
[----:B------:R-:W-:Y:S01]  /*0270*/  MOV R27, RZ ;  /* 0x000000ff001b7202 */ /* 0x000fe20000000f00 */
[----:B-1----:R-:W-:-:S09]  /*0280*/  UISETP.GE.AND UP0, UPT, UR8, 0x20, UPT ;  /* 0x000000200800788c */ /* 0x002fd2000bf06270 */
[----:B------:R-:W-:Y:S05]  /*0290*/  BRA.U !UP0, `(.L_x_1) ;  /* 0x00000005088c7547 */ /* 0x000fea000b800000 */
[----:B------:R-:W1:Y:S01]  /*02a0*/  S2UR UR5, SR_CgaCtaId ;  /* 0x00000000000579c3 */ /* 0x000e620000008800 */
[----:B------:R-:W-:Y:S01]  /*02b0*/  UMOV UR4, 0x400 ;  /* 0x0000040000047882 */ /* 0x000fe20000000000 */
[----:B------:R-:W-:Y:S01]  /*02c0*/  LEA R25, R3, R2, 0x5 ;  /* 0x0000000203197211 */ /* 0x000fe200078e28ff */
[----:B------:R-:W-:Y:S01]  /*02d0*/  UIADD3 UR4, UPT, UPT, UR4, 0x1000, URZ ;  /* 0x0000100004047890 */ /* 0x000fe2000fffe0ff */
[----:B------:R-:W-:Y:S01]  /*02e0*/  HFMA2 R27, -RZ, RZ, 0, 0 ;  /* 0x00000000ff1b7431 */ /* 0x000fe200000001ff */
[----:B------:R-:W-:Y:S02]  /*02f0*/  MOV R24, R5 ;  /* 0x0000000500187202 */ /* 0x000fe40000000f00 */
[----:B------:R-:W-:Y:S01]  /*0300*/  LEA R23, R0, R17, 0x2 ;  /* 0x0000001100177211 */ /* 0x000fe200078e10ff */
[----:B------:R-:W-:Y:S01]  /*0310*/  IMAD R25, R25, UR8, R0 ;  /* 0x0000000819197c24 */ /* 0x000fe2000f8e0200 */
[----:B-1----:R-:W-:-:S06]  /*0320*/  ULEA UR4, UR5, UR4, 0x18 ;  /* 0x0000000405047291 */ /* 0x002fcc000f8ec0ff */
[----:B------:R-:W-:Y:S01]  /*0330*/  LEA R9, R0, UR4, 0x7 ;  /* 0x0000000400097c11 */ /* 0x000fe2000f8e38ff */
[----:B------:R-:W-:-:S03]  /*0340*/  UMOV UR4, UR6 ;  /* 0x0000000600047c82 */ /* 0x000fc60008000000 */
[----:B------:R-:W-:-:S07]  /*0350*/  LEA R22, R2, R9, 0x2 ;  /* 0x0000000902167211 */ /* 0x000fce00078e10ff */
.L_x_2:
[----:B------:R-:W1:Y:S08]  /*0360*/  LDC.64 R8, c[0x0][0x380] ;  /* 0x0000e000ff087b82 */ /* 0x000e700000000a00 */
[----:B------:R-:W2:Y:S01]  /*0370*/  LDC.64 R10, c[0x0][0x388] ;  /* 0x0000e200ff0a7b82 */ /* 0x000ea20000000a00 */
[----:B-1----:R-:W-:-:S06]  /*0380*/  IMAD.WIDE R8, R24, 0x4, R8 ;  /* 0x0000000418087825 */ /* 0x002fcc00078e0208 */
[----:B0-----:R-:W3:Y:S01]  /*0390*/  LDG.E R8, desc[UR10][R8.64] ;  /* 0x0000000a08087981 */ /* 0x001ee2000c1e1900 */
[----:B--2---:R-:W-:-:S06]  /*03a0*/  IMAD.WIDE R10, R25, 0x4, R10 ;  /* 0x00000004190a7825 */ /* 0x004fcc00078e020a */
[----:B------:R-:W2:Y:S04]  /*03b0*/  LDG.E R11, desc[UR10][R10.64] ;  /* 0x0000000a0a0b7981 */ /* 0x000ea8000c1e1900 */
[----:B---3--:R-:W-:Y:S04]  /*03c0*/  STS [R23], R8 ;  /* 0x0000000817007388 */ /* 0x008fe80000000800 */
[----:B--2---:R-:W-:Y:S01]  /*03d0*/  STS [R22], R11 ;  /* 0x0000000b16007388 */ /* 0x004fe20000000800 */
[----:B------:R-:W-:Y:S06]  /*03e0*/  BAR.SYNC.DEFER_BLOCKING 0x0 ;  /* 0x0000000000007b1d */ /* 0x000fec0000010000 */
[----:B------:R-:W-:Y:S04]  /*03f0*/  LDS R28, [R16] ;  /* 0x00000000101c7984 */ /* 0x000fe80000000800 */
[----:B------:R-:W0:Y:S04]  /*0400*/  LDS.128 R12, [R17] ;  /* 0x00000000110c7984 */ /* 0x000e280000000c00 */
[----:B------:R-:W1:Y:S04]  /*0410*/  LDS R29, [R16+0x80] ;  /* 0x00008000101d7984 */ /* 0x000e680000000800 */
[----:B------:R-:W2:Y:S04]  /*0420*/  LDS R10, [R16+0x100] ;  /* 0x00010000100a7984 */ /* 0x000ea80000000800 */
[----:B------:R-:W3:Y:S01]  /*0430*/  LDS R26, [R16+0x180] ;  /* 0x00018000101a7984 */ /* 0x000ee20000000800 */
[----:B0-----:R-:W-:-:S03]  /*0440*/  FFMA R12, R12, R28, R27 ;  /* 0x0000001c0c0c7223 */ /* 0x001fc6000000001b */
[----:B------:R-:W-:Y:S01]  /*0450*/  LDS R27, [R16+0x280] ;  /* 0x00028000101b7984 */ /* 0x000fe20000000800 */
[----:B-1----:R-:W-:-:S03]  /*0460*/  FFMA R29, R29, R13, R12 ;  /* 0x0000000d1d1d7223 */ /* 0x002fc6000000000c */
[----:B------:R-:W-:Y:S01]  /*0470*/  LDS R13, [R16+0x200] ;  /* 0x00020000100d7984 */ /* 0x000fe20000000800 */
[----:B--2---:R-:W-:-:S03]  /*0480*/  FFMA R29, R10, R14, R29 ;  /* 0x0000000e0a1d7223 */ /* 0x004fc6000000001d */
[----:B------:R-:W0:Y:S04]  /*0490*/  LDS.128 R8, [R17+0x10] ;  /* 0x0000100011087984 */ /* 0x000e280000000c00 */
[----:B------:R-:W1:Y:S01]  /*04a0*/  LDS R12, [R16+0x300] ;  /* 0x00030000100c7984 */ /* 0x000e620000000800 */
[----:B---3--:R-:W-:-:S03]  /*04b0*/  FFMA R15, R26, R15, R29 ;  /* 0x0000000f1a0f7223 */ /* 0x008fc6000000001d */
[----:B------:R-:W2:Y:S04]  /*04c0*/  LDS R26, [R16+0x380] ;  /* 0x00038000101a7984 */ /* 0x000ea80000000800 */
[----:B------:R-:W-:Y:S01]  /*04d0*/  LDS R29, [R16+0xf80] ;  /* 0x000f8000101d7984 */ /* 0x000fe20000000800 */
[----:B0-----:R-:W-:-:S04]  /*04e0*/  FFMA R8, R8, R13, R15 ;  /* 0x0000000d08087223 */ /* 0x001fc8000000000f */
[----:B------:R-:W-:Y:S02]  /*04f0*/  FFMA R27, R27, R9, R8 ;  /* 0x000000091b1b7223 */ /* 0x000fe40000000008 */
[----:B------:R-:W-:Y:S02]  /*0500*/  LDS R9, [R16+0x400] ;  /* 0x0004000010097984 */ /* 0x000fe40000000800 */
[----:B-1----:R-:W-:Y:S02]  /*0510*/  FFMA R27, R12, R10, R27 ;  /* 0x0000000a0c1b7223 */ /* 0x002fe4000000001b */
[----:B------:R-:W0:Y:S02]  /*0520*/  LDS.128 R12, [R17+0x20] ;  /* 0x00002000110c7984 */ /* 0x000e240000000c00 */
[----:B--2---:R-:W-:Y:S02]  /*0530*/  FFMA R11, R26, R11, R27 ;  /* 0x0000000b1a0b7223 */ /* 0x004fe4000000001b */
[----:B------:R-:W1:Y:S04]  /*0540*/  LDS R27, [R16+0x480] ;  /* 0x00048000101b7984 */ /* 0x000e680000000800 */
[----:B------:R-:W2:Y:S04]  /*0550*/  LDS R8, [R16+0x500] ;  /* 0x0005000010087984 */ /* 0x000ea80000000800 */
[----:B------:R-:W3:Y:S01]  /*0560*/  LDS R26, [R16+0x580] ;  /* 0x00058000101a7984 */ /* 0x000ee20000000800 */
[----:B0-----:R-:W-:-:S04]  /*0570*/  FFMA R12, R12, R9, R11 ;  /* 0x000000090c0c7223 */ /* 0x001fc8000000000b */
[----:B-1----:R-:W-:Y:S02]  /*0580*/  FFMA R27, R27, R13, R12 ;  /* 0x0000000d1b1b7223 */ /* 0x002fe4000000000c */
[----:B------:R-:W-:Y:S02]  /*0590*/  LDS R13, [R16+0x600] ;  /* 0x00060000100d7984 */ /* 0x000fe40000000800 */
[----:B--2---:R-:W-:Y:S02]  /*05a0*/  FFMA R27, R8, R14, R27 ;  /* 0x0000000e081b7223 */ /* 0x004fe4000000001b */
[----:B------:R-:W0:Y:S02]  /*05b0*/  LDS.128 R8, [R17+0x30] ;  /* 0x0000300011087984 */ /* 0x000e240000000c00 */
[----:B---3--:R-:W-:Y:S02]  /*05c0*/  FFMA R15, R26, R15, R27 ;  /* 0x0000000f1a0f7223 */ /* 0x008fe4000000001b */
        /* <DEDUP_REMOVED lines=37> */
[----:B------:R-:W2:Y:S01]  /*0820*/  LDS R12, [R16+0xf00] ;  /* 0x000f0000100c7984 */ /* 0x000ea20000000800 */
[----:B------:R-:W-:-:S04]  /*0830*/  UIADD3 UR4, UPT, UPT, UR4, 0x1, URZ ;  /* 0x0000000104047890 */ /* 0x000fc8000fffe0ff */
[----:B------:R-:W-:Y:S01]  /*0840*/  UISETP.NE.AND UP0, UPT, UR4, URZ, UPT ;  /* 0x000000ff0400728c */ /* 0x000fe2000bf05270 */
[----:B------:R-:W-:Y:S02]  /*0850*/  IADD3 R24, PT, PT, R24, 0x20, RZ ;  /* 0x0000002018187810 */ /* 0x000fe40007ffe0ff */
[----:B------:R-:W-:Y:S01]  /*0860*/  IADD3 R25, PT, PT, R25, 0x20, RZ ;  /* 0x0000002019197810 */ /* 0x000fe20007ffe0ff */
[----:B0-----:R-:W-:-:S04]  /*0870*/  FFMA R8, R8, R13, R15 ;  /* 0x0000000d08087223 */ /* 0x001fc8000000000f */
[----:B-1----:R-:W-:-:S04]  /*0880*/  FFMA R9, R27, R9, R8 ;  /* 0x000000091b097223 */ /* 0x002fc80000000008 */
[----:B--2---:R-:W-:-:S04]  /*0890*/  FFMA R10, R12, R10, R9 ;  /* 0x0000000a0c0a7223 */ /* 0x004fc80000000009 */
[----:B------:R-:W-:Y:S01]  /*08a0*/  FFMA R27, R29, R11, R10 ;  /* 0x0000000b1d1b7223 */ /* 0x000fe2000000000a */
[----:B------:R-:W-:Y:S06]  /*08b0*/  BAR.SYNC.DEFER_BLOCKING 0x0 ;  /* 0x0000000000007b1d */ /* 0x000fec0000010000 */
[----:B------:R-:W-:Y:S05]  /*08c0*/  BRA.U UP0, `(.L_x_2) ;  /* 0xfffffff900a47547 */ /* 0x000fea000b83ffff */
.L_x_1:
[----:B------:R-:W-:Y:S01]  /*08d0*/  STS [R6], R27 ;  /* 0x0000001b06007388 */ /* 0x000fe20000000800 */
[----:B------:R-:W-:Y:S01]  /*08e0*/  BAR.SYNC.DEFER_BLOCKING 0x0 ;  /* 0x0000000000007b1d */ /* 0x000fe20000010000 */
[C---:B------:R-:W-:Y:S02]  /*08f0*/  ISETP.GT.U32.AND P1, PT, R0.reuse, 0x7, PT ;  /* 0x000000070000780c */ /* 0x040fe40003f24070 */
[C---:B------:R-:W-:Y:S02]  /*0900*/  ISETP.GT.U32.AND P2, PT, R0.reuse, 0x3, PT ;  /* 0x000000030000780c */ /* 0x040fe40003f44070 */
[----:B------:R-:W-:-:S03]  /*0910*/  ISETP.GT.U32.AND P3, PT, R0, 0x1, PT ;  /* 0x000000010000780c */ /* 0x000fc60003f64070 */
[----:B------:R-:W1:Y:S01]  /*0920*/  S2UR UR7, SR_CgaCtaId ;  /* 0x00000000000779c3 */ /* 0x000e620000008800 */
[----:B------:R-:W-:Y:S01]  /*0930*/  ISETP.NE.AND P4, PT, R0, RZ, PT ;  /* 0x000000ff0000720c */ /* 0x000fe20003f85270 */
[----:B------:R-:W-:Y:S02]  /*0940*/  UMOV UR5, 0x400 ;  /* 0x0000040000057882 */ /* 0x000fe40000000000 */
[----:B------:R-:W-:Y:S01]  /*0950*/  UIADD3 UR4, UPT, UPT, UR5, 0x4000, URZ ;  /* 0x0000400005047890 */ /* 0x000fe2000fffe0ff */
[----:B------:R-:W-:Y:S04]  /*0960*/  @!P0 LDS R8, [R6] ;  /* 0x0000000006088984 */ /* 0x000fe80000000800 */
[----:B------:R-:W2:Y:S01]  /*0970*/  @!P0 LDS R9, [R6+0x40] ;  /* 0x0000400006098984 */ /* 0x000ea20000000800 */
[----:B-1----:R-:W-:-:S06]  /*0980*/  ULEA UR4, UR7, UR4, 0x18 ;  /* 0x0000000407047291 */ /* 0x002fcc000f8ec0ff */
[----:B------:R-:W-:Y:S02]  /*0990*/  LEA R25, R2, UR4, 0x2 ;  /* 0x0000000402197c11 */ /* 0x000fe4000f8e10ff */
[----:B--2---:R-:W-:-:S05]  /*09a0*/  @!P0 FMNMX R9, R8, R9, !PT ;  /* 0x0000000908098209 */ /* 0x004fca0007800000 */
[----:B------:R-:W-:Y:S01]  /*09b0*/  @!P0 STS [R6], R9 ;  /* 0x0000000906008388 */ /* 0x000fe20000000800 */
[----:B------:R-:W-:Y:S06]  /*09c0*/  BAR.SYNC.DEFER_BLOCKING 0x0 ;  /* 0x0000000000007b1d */ /* 0x000fec0000010000 */
[----:B------:R-:W-:Y:S04]  /*09d0*/  @!P1 LDS R8, [R6] ;  /* 0x0000000006089984 */ /* 0x000fe80000000800 */
[----:B------:R-:W1:Y:S02]  /*09e0*/  @!P1 LDS R11, [R6+0x20] ;  /* 0x00002000060b9984 */ /* 0x000e640000000800 */
[----:B-1----:R-:W-:-:S05]  /*09f0*/  @!P1 FMNMX R11, R8, R11, !PT ;  /* 0x0000000b080b9209 */ /* 0x002fca0007800000 */
[----:B------:R-:W-:Y:S01]  /*0a00*/  @!P1 STS [R6], R11 ;  /* 0x0000000b06009388 */ /* 0x000fe20000000800 */
[----:B------:R-:W-:Y:S06]  /*0a10*/  BAR.SYNC.DEFER_BLOCKING 0x0 ;  /* 0x0000000000007b1d */ /* 0x000fec0000010000 */
[----:B------:R-:W-:Y:S04]  /*0a20*/  @!P2 LDS R8, [R6] ;  /* 0x000000000608a984 */ /* 0x000fe80000000800 */
[----:B------:R-:W1:Y:S02]  /*0a30*/  @!P2 LDS R13, [R6+0x10] ;  /* 0x00001000060da984 */ /* 0x000e640000000800 */
[----:B-1----:R-:W-:-:S05]  /*0a40*/  @!P2 FMNMX R13, R8, R13, !PT ;  /* 0x0000000d080da209 */ /* 0x002fca0007800000 */
[----:B------:R1:W-:Y:S01]  /*0a50*/  @!P2 STS [R6], R13 ;  /* 0x0000000d0600a388 */ /* 0x0003e20000000800 */
[----:B------:R-:W-:Y:S01]  /*0a60*/  BAR.SYNC.DEFER_BLOCKING 0x0 ;  /* 0x0000000000007b1d */ /* 0x000fe20000010000 */
[----:B-1----:R-:W-:-:S05]  /*0a70*/  MOV R13, 0x437c0000 ;  /* 0x437c0000000d7802 */ /* 0x002fca0000000f00 */
        /* <DEDUP_REMOVED lines=8> */
[----:B------:R1:W-:Y:S02]  /*0b00*/  @!P4 STS [R6], R11 ;  /* 0x0000000b0600c388 */ /* 0x0003e40000000800 */
[----:B-1----:R-:W-:Y:S01]  /*0b10*/  HFMA2 R11, -RZ, RZ, 0.96630859375, -0.0022525787353515625 ;  /* 0x3bbb989dff0b7431 */ /* 0x002fe200000001ff */
[----:B------:R-:W-:Y:S08]  /*0b20*/  BAR.SYNC.DEFER_BLOCKING 0x0 ;  /* 0x0000000000007b1d */ /* 0x000ff00000010000 */
[----:B------:R-:W-:Y:S06]  /*0b30*/  BAR.SYNC.DEFER_BLOCKING 0x0 ;  /* 0x0000000000007b1d */ /* 0x000fec0000010000 */
[----:B------:R-:W1:Y:S04]  /*0b40*/  LDS R10, [R7] ;  /* 0x00000000070a7984 */ /* 0x000e680000000800 */
[----:B-1----:R-:W-:Y:S01]  /*0b50*/  STS [R25], R10 ;  /* 0x0000000a19007388 */ /* 0x002fe20000000800 */
[----:B------:R-:W-:Y:S06]  /*0b60*/  BAR.SYNC.DEFER_BLOCKING 0x0 ;  /* 0x0000000000007b1d */ /* 0x000fec0000010000 */
[----:B------:R-:W1:Y:S04]  /*0b70*/  LDS R8, [R25] ;  /* 0x0000000019087984 */ /* 0x000e680000000800 */
[----:B------:R-:W2:Y:S01]  /*0b80*/  @!P0 LDS R14, [R6+0x40] ;  /* 0x00004000060e8984 */ /* 0x000ea20000000800 */
[----:B-1----:R-:W-:-:S04]  /*0b90*/  FADD R8, -R8, R27 ;  /* 0x0000001b08087221 */ /* 0x002fc80000000100 */
[----:B------:R-:W-:-:S04]  /*0ba0*/  FFMA.SAT R12, R8, R11, 0.5 ;  /* 0x3f000000080c7423 */ /* 0x000fc8000000200b */
[----:B------:R-:W-:-:S04]  /*0bb0*/  FFMA.RM R12, R12, R13, 12582913 ;  /* 0x4b4000010c0c7423 */ /* 0x000fc8000000400d */
[C---:B------:R-:W-:Y:S01]  /*0bc0*/  FADD R9, R12.reuse, -12583039 ;  /* 0xcb40007f0c097421 */ /* 0x040fe20000000000 */
[----:B------:R-:W-:-:S03]  /*0bd0*/  SHF.L.U32 R27, R12, 0x17, RZ ;  /* 0x000000170c1b7819 */ /* 0x000fc600000006ff */
[----:B------:R-:W-:-:S04]  /*0be0*/  FFMA R9, R8, 1.4426950216293334961, -R9 ;  /* 0x3fb8aa3b08097823 */ /* 0x000fc80000000809 */
[----:B------:R-:W-:-:S04]  /*0bf0*/  FFMA R9, R8, 1.925963033500011079e-08, R9 ;  /* 0x32a5706008097823 */ /* 0x000fc80000000009 */
[----:B------:R-:W1:Y:S02]  /*0c00*/  MUFU.EX2 R8, R9 ;  /* 0x0000000900087308 */ /* 0x000e640000000800 */
[----:B-1----:R-:W-:-:S04]  /*0c10*/  FMUL R27, R27, R8 ;  /* 0x000000081b1b7220 */ /* 0x002fc80000400000 */
[----:B--2---:R-:W-:Y:S01]  /*0c20*/  @!P0 FADD R15, R27, R14 ;  /* 0x0000000e1b0f8221 */ /* 0x004fe20000000000 */
[----:B------:R-:W-:Y:S01]  /*0c30*/  STS [R6], R27 ;  /* 0x0000001b06007388 */ /* 0x000fe20000000800 */
[----:B------:R-:W-:-:S03]  /*0c40*/  LEA R14, R3, R2, 0x5 ;  /* 0x00000002030e7211 */ /* 0x000fc600078e28ff */
[----:B------:R-:W-:Y:S02]  /*0c50*/  @!P0 STS [R6], R15 ;  /* 0x0000000f06008388 */ /* 0x000fe40000000800 */
[----:B------:R-:W-:Y:S01]  /*0c60*/  IMAD R14, R14, UR8, R19 ;  /* 0x000000080e0e7c24 */ /* 0x000fe2000f8e0213 */
[----:B------:R-:W-:Y:S06]  /*0c70*/  BAR.SYNC.DEFER_BLOCKING 0x0 ;  /* 0x0000000000007b1d */ /* 0x000fec0000010000 */
[----:B------:R-:W-:Y:S04]  /*0c80*/  @!P1 LDS R8, [R6+0x20] ;  /* 0x0000200006089984 */ /* 0x000fe80000000800 */
[----:B------:R-:W1:Y:S02]  /*0c90*/  @!P1 LDS R23, [R6] ;  /* 0x0000000006179984 */ /* 0x000e640000000800 */
[----:B-1----:R-:W-:-:S05]  /*0ca0*/  @!P1 FADD R23, R8, R23 ;  /* 0x0000001708179221 */ /* 0x002fca0000000000 */
[----:B------:R-:W-:Y:S01]  /*0cb0*/  @!P1 STS [R6], R23 ;  /* 0x0000001706009388 */ /* 0x000fe20000000800 */
        /* <DEDUP_REMOVED lines=8> */
[----:B-1----:R-:W-:-:S02]  /*0d40*/  @!P3 FADD R15, R8, R9 ;  /* 0x00000009080fb221 */ /* 0x002fc40000000000 */
[----:B------:R-:W1:Y:S03]  /*0d50*/  LDC.64 R8, c[0x0][0x390] ;  /* 0x0000e400ff087b82 */ /* 0x000e660000000a00 */
[----:B------:R-:W-:Y:S05]  /*0d60*/  @!P3 STS [R6], R15 ;  /* 0x0000000f0600b388 */ /* 0x000fea0000000800 */
[----:B------:R-:W-:Y:S01]  /*0d70*/  BAR.SYNC.DEFER_BLOCKING 0x0 ;  /* 0x0000000000007b1d */ /* 0x000fe20000010000 */
[----:B-1----:R-:W-:-:S05]  /*0d80*/  IMAD.WIDE.U32 R8, R14, 0x4, R8 ;  /* 0x000000040e087825 */ /* 0x002fca00078e0008 */
[----:B------:R-:W-:Y:S04]  /*0d90*/  @!P4 LDS R12, [R7+0x4] ;  /* 0x00000400070cc984 */ /* 0x000fe80000000800 */
[----:B------:R-:W1:Y:S02]  /*0da0*/  @!P4 LDS R23, [R6] ;  /* 0x000000000617c984 */ /* 0x000e640000000800 */
[----:B-1----:R-:W-:-:S05]  /*0db0*/  @!P4 FADD R29, R12, R23 ;  /* 0x000000170c1dc221 */ /* 0x002fca0000000000 */
[----:B------:R1:W-:Y:S01]  /*0dc0*/  @!P4 STS [R6], R29 ;  /* 0x0000001d0600c388 */ /* 0x0003e20000000800 */
[----:B------:R-:W-:Y:S06]  /*0dd0*/  BAR.SYNC.DEFER_BLOCKING 0x0 ;  /* 0x0000000000007b1d */ /* 0x000fec0000010000 */
[----:B0-----:R-:W2:Y:S01]  /*0de0*/  LDG.E R28, desc[UR10][R8.64] ;  /* 0x0000000a081c7981 */ /* 0x001ea2000c1e1900 */
[----:B------:R-:W-:Y:S01]  /*0df0*/  UIADD3 UR4, UPT, UPT, UR5, 0x4080, URZ ;  /* 0x0000408005047890 */ /* 0x000fe2000fffe0ff */
[----:B------:R-:W-:Y:S01]  /*0e00*/  FMNMX R10, R10, R21, !PT ;  /* 0x000000150a0a7209 */ /* 0x000fe20007800000 */
[----:B------:R-:W-:Y:S01]  /*0e10*/  UIADD3 UR5, UPT, UPT, UR5, 0x2000, URZ ;  /* 0x0000200005057890 */ /* 0x000fe2000fffe0ff */
[----:B------:R-:W0:Y:S01]  /*0e20*/  LDS R23, [R7] ;  /* 0x0000000007177984 */ /* 0x000e220000000800 */
[----:B------:R-:W-:Y:S01]  /*0e30*/  ULEA UR4, UR7, UR4, 0x18 ;  /* 0x0000000407047291 */ /* 0x000fe2000f8ec0ff */
[----:B------:R-:W-:Y:S01]  /*0e40*/  BSSY.RECONVERGENT B2, `(.L_x_3) ;  /* 0x000002b000027945 */ /* 0x000fe20003800200 */
[----:B------:R-:W-:Y:S01]  /*0e50*/  ULEA UR5, UR7, UR5, 0x18 ;  /* 0x0000000507057291 */ /* 0x000fe2000f8ec0ff */
[----:B------:R-:W-:-:S03]  /*0e60*/  FADD R22, -R10, R21 ;  /* 0x000000150a167221 */ /* 0x000fc60000000100 */
[----:B------:R-:W-:Y:S01]  /*0e70*/  LEA R12, R2, UR4, 0x2 ;  /* 0x00000004020c7c11 */ /* 0x000fe2000f8e10ff */
[----:B------:R-:W-:Y:S01]  /*0e80*/  FFMA.SAT R26, R22, R11, 0.5 ;  /* 0x3f000000161a7423 */ /* 0x000fe2000000200b */
[----:B------:R-:W-:-:S04]  /*0e90*/  LEA R15, R0, UR5, 0x2 ;  /* 0x00000005000f7c11 */ /* 0x000fc8000f8e10ff */
[----:B-1----:R-:W-:Y:S01]  /*0ea0*/  LEA R29, R2, R15, 0x7 ;  /* 0x0000000f021d7211 */ /* 0x002fe200078e38ff */
[----:B0-----:R-:W-:Y:S04]  /*0eb0*/  STS [R12], R23 ;  /* 0x000000170c007388 */ /* 0x001fe80000000800 */
[----:B------:R-:W0:Y:S02]  /*0ec0*/  LDS R25, [R25] ;  /* 0x0000000019197984 */ /* 0x000e240000000800 */
[----:B0-----:R-:W-:-:S04]  /*0ed0*/  FADD R24, -R10, R25 ;  /* 0x000000190a187221 */ /* 0x001fc80000000100 */
[----:B------:R-:W-:-:S04]  /*0ee0*/  FFMA.SAT R14, R24, R11, 0.5 ;  /* 0x3f000000180e7423 */ /* 0x000fc8000000200b */
[-C--:B------:R-:W-:Y:S01]  /*0ef0*/  FFMA.RM R14, R14, R13.reuse, 12582913 ;  /* 0x4b4000010e0e7423 */ /* 0x080fe2000000400d */
[----:B------:R-:W-:-:S03]  /*0f00*/  FFMA.RM R13, R26, R13, 12582913 ;  /* 0x4b4000011a0d7423 */ /* 0x000fc6000000400d */
[C---:B------:R-:W-:Y:S01]  /*0f10*/  FADD R11, R14.reuse, -12583039 ;  /* 0xcb40007f0e0b7421 */ /* 0x040fe20000000000 */
[----:B------:R-:W-:-:S03]  /*0f20*/  SHF.L.U32 R14, R14, 0x17, RZ ;  /* 0x000000170e0e7819 */ /* 0x000fc600000006ff */
[C---:B------:R-:W-:Y:S01]  /*0f30*/  FFMA R21, R24.reuse, 1.4426950216293334961, -R11 ;  /* 0x3fb8aa3b18157823 */ /* 0x040fe2000000080b */
[C---:B------:R-:W-:Y:S01]  /*0f40*/  FADD R11, R13.reuse, -12583039 ;  /* 0xcb40007f0d0b7421 */ /* 0x040fe20000000000 */
[----:B------:R-:W-:Y:S02]  /*0f50*/  SHF.L.U32 R13, R13, 0x17, RZ ;  /* 0x000000170d0d7819 */ /* 0x000fe400000006ff */
[----:B------:R-:W-:Y:S01]  /*0f60*/  FFMA R24, R24, 1.925963033500011079e-08, R21 ;  /* 0x32a5706018187823 */ /* 0x000fe20000000015 */
[----:B------:R-:W-:-:S03]  /*0f70*/  FFMA R21, R22, 1.4426950216293334961, -R11 ;  /* 0x3fb8aa3b16157823 */ /* 0x000fc6000000080b */
[----:B------:R-:W0:Y:S01]  /*0f80*/  MUFU.EX2 R11, R24 ;  /* 0x00000018000b7308 */ /* 0x000e220000000800 */
[----:B------:R-:W-:-:S07]  /*0f90*/  FFMA R21, R22, 1.925963033500011079e-08, R21 ;  /* 0x32a5706016157823 */ /* 0x000fce0000000015 */
[----:B------:R-:W1:Y:S01]  /*0fa0*/  MUFU.EX2 R22, R21 ;  /* 0x0000001500167308 */ /* 0x000e620000000800 */
[----:B0-----:R-:W-:-:S04]  /*0fb0*/  FMUL R14, R14, R11 ;  /* 0x0000000b0e0e7220 */ /* 0x001fc80000400000 */
[----:B------:R-:W-:Y:S01]  /*0fc0*/  FMUL R14, R23, R14 ;  /* 0x0000000e170e7220 */ /* 0x000fe20000400000 */
[----:B-1----:R-:W-:Y:S01]  /*0fd0*/  FMUL R13, R13, R22 ;  /* 0x000000160d0d7220 */ /* 0x002fe20000400000 */
[----:B--2---:R-:W-:Y:S04]  /*0fe0*/  STS [R29], R28 ;  /* 0x0000001c1d007388 */ /* 0x004fe80000000800 */
[----:B------:R-:W-:Y:S01]  /*0ff0*/  STS [R6], R27 ;  /* 0x0000001b06007388 */ /* 0x000fe20000000800 */
[----:B------:R-:W-:Y:S06]  /*1000*/  BAR.SYNC.DEFER_BLOCKING 0x0 ;  /* 0x0000000000007b1d */ /* 0x000fec0000010000 */
[----:B------:R-:W0:Y:S04]  /*1010*/  LDS R9, [R12] ;  /* 0x000000000c097984 */ /* 0x000e280000000800 */
[----:B------:R-:W1:Y:S01]  /*1020*/  LDS R8, [R7] ;  /* 0x0000000007087984 */ /* 0x000e620000000800 */
[----:B0-----:R-:W0:Y:S08]  /*1030*/  MUFU.RCP R26, R9 ;  /* 0x00000009001a7308 */ /* 0x001e300000001000 */
[----:B-1----:R-:W1:Y:S01]  /*1040*/  FCHK P0, R8, R9 ;  /* 0x0000000908007302 */ /* 0x002e620000000000 */
[----:B0-----:R-:W-:-:S04]  /*1050*/  FFMA R25, -R9, R26, 1 ;  /* 0x3f80000009197423 */ /* 0x001fc8000000011a */
[----:B------:R-:W-:-:S04]  /*1060*/  FFMA R25, R26, R25, R26 ;  /* 0x000000191a197223 */ /* 0x000fc8000000001a */
[----:B------:R-:W-:-:S04]  /*1070*/  FFMA R26, R8, R25, RZ ;  /* 0x00000019081a7223 */ /* 0x000fc800000000ff */
[----:B------:R-:W-:-:S04]  /*1080*/  FFMA R11, -R9, R26, R8 ;  /* 0x0000001a090b7223 */ /* 0x000fc80000000108 */
[----:B------:R-:W-:Y:S01]  /*1090*/  FFMA R25, R25, R11, R26 ;  /* 0x0000000b19197223 */ /* 0x000fe2000000001a */
[----:B------:R-:W-:Y:S01]  /*10a0*/  FFMA R11, R13, R4, R14 ;  /* 0x000000040d0b7223 */ /* 0x000fe2000000000e */
[----:B-1----:R-:W-:Y:S06]  /*10b0*/  @!P0 BRA `(.L_x_4) ;  /* 0x00000000000c8947 */ /* 0x002fec0003800000 */
[----:B------:R-:W-:-:S07]  /*10c0*/  MOV R14, 0x10e0 ;  /* 0x000010e0000e7802 */ /* 0x000fce0000000f00 */
[----:B------:R-:W-:Y:S05]  /*10d0*/  CALL.REL.NOINC `($__internal_0_$__cuda_sm3x_div_rn_noftz_f32_slowpath) ;  /* 0x0000002000fc7944 */ /* 0x000fea0003c00000 */
[----:B------:R-:W-:-:S07]  /*10e0*/  MOV R25, R8 ;  /* 0x0000000800197202 */ /* 0x000fce0000000f00 */
.L_x_4:
[----:B------:R-:W-:Y:S05]  /*10f0*/  BSYNC.RECONVERGENT B2 ;  /* 0x0000000000027941 */ /* 0x000fea0003800200 */
.L_x_3:
[----:B------:R-:W0:Y:S01]  /*1100*/  LDS R14, [R7+0x4] ;  /* 0x00000400070e7984 */ /* 0x000e220000000800 */
[----:B------:R-:W1:Y:S01]  /*1110*/  MUFU.RCP R8, R9 ;  /* 0x0000000900087308 */ /* 0x000e620000001000 */
[----:B------:R-:W-:Y:S02]  /*1120*/  BSSY.RECONVERGENT B2, `(.L_x_5) ;  /* 0x000000e000027945 */ /* 0x000fe40003800200 */
[----:B------:R-:W2:Y:S01]  /*1130*/  LDS R26, [R15] ;  /* 0x000000000f1a7984 */ /* 0x000ea20000000800 */
[----:B-1----:R-:W-:-:S04]  /*1140*/  FFMA R21, -R9, R8, 1 ;  /* 0x3f80000009157423 */ /* 0x002fc80000000108 */
[----:B------:R-:W-:Y:S01]  /*1150*/  FFMA R8, R8, R21, R8 ;  /* 0x0000001508087223 */ /* 0x000fe20000000008 */
[----:B0-----:R-:W0:Y:S03]  /*1160*/  FCHK P0, R14, R9 ;  /* 0x000000090e007302 */ /* 0x001e260000000000 */
[----:B------:R-:W-:Y:S01]  /*1170*/  FFMA R21, R8, R14, RZ ;  /* 0x0000000e08157223 */ /* 0x000fe200000000ff */
[----:B--2---:R-:W-:-:S03]  /*1180*/  FFMA R26, R26, R25, RZ ;  /* 0x000000191a1a7223 */ /* 0x004fc600000000ff */
[----:B------:R-:W-:-:S04]  /*1190*/  FFMA R22, -R9, R21, R14 ;  /* 0x0000001509167223 */ /* 0x000fc8000000010e */
[----:B------:R-:W-:Y:S01]  /*11a0*/  FFMA R21, R8, R22, R21 ;  /* 0x0000001608157223 */ /* 0x000fe20000000015 */
[----:B0-----:R-:W-:Y:S06]  /*11b0*/  @!P0 BRA `(.L_x_6) ;  /* 0x0000000000108947 */ /* 0x001fec0003800000 */
[----:B------:R-:W-:Y:S02]  /*11c0*/  MOV R8, R14 ;  /* 0x0000000e00087202 */ /* 0x000fe40000000f00 */
[----:B------:R-:W-:-:S07]  /*11d0*/  MOV R14, 0x11f0 ;  /* 0x000011f0000e7802 */ /* 0x000fce0000000f00 */
[----:B------:R-:W-:Y:S05]  /*11e0*/  CALL.REL.NOINC `($__internal_0_$__cuda_sm3x_div_rn_noftz_f32_slowpath) ;  /* 0x0000002000b87944 */ /* 0x000fea0003c00000 */
[----:B------:R-:W-:-:S07]  /*11f0*/  MOV R21, R8 ;  /* 0x0000000800157202 */ /* 0x000fce0000000f00 */
.L_x_6:
[----:B------:R-:W-:Y:S05]  /*1200*/  BSYNC.RECONVERGENT B2 ;  /* 0x0000000000027941 */ /* 0x000fea0003800200 */
.L_x_5:
[----:B------:R-:W0:Y:S01]  /*1210*/  LDS R14, [R7+0x8] ;  /* 0x00000800070e7984 */ /* 0x000e220000000800 */
[----:B------:R-:W1:Y:S01]  /*1220*/  MUFU.RCP R8, R9 ;  /* 0x0000000900087308 */ /* 0x000e620000001000 */
[----:B------:R-:W-:Y:S02]  /*1230*/  BSSY.RECONVERGENT B2, `(.L_x_7) ;  /* 0x000000e000027945 */ /* 0x000fe40003800200 */
[----:B------:R-:W2:Y:S01]  /*1240*/  LDS R23, [R15+0x80] ;  /* 0x000080000f177984 */ /* 0x000ea20000000800 */
[----:B-1----:R-:W-:-:S04]  /*1250*/  FFMA R25, -R9, R8, 1 ;  /* 0x3f80000009197423 */ /* 0x002fc80000000108 */
[----:B------:R-:W-:Y:S01]  /*1260*/  FFMA R8, R8, R25, R8 ;  /* 0x0000001908087223 */ /* 0x000fe20000000008 */
[----:B0-----:R-:W0:Y:S03]  /*1270*/  FCHK P0, R14, R9 ;  /* 0x000000090e007302 */ /* 0x001e260000000000 */
[----:B------:R-:W-:Y:S01]  /*1280*/  FFMA R25, R8, R14, RZ ;  /* 0x0000000e08197223 */ /* 0x000fe200000000ff */
[----:B--2---:R-:W-:-:S03]  /*1290*/  FFMA R26, R23, R21, R26 ;  /* 0x00000015171a7223 */ /* 0x004fc6000000001a */
[----:B------:R-:W-:-:S04]  /*12a0*/  FFMA R22, -R9, R25, R14 ;  /* 0x0000001909167223 */ /* 0x000fc8000000010e */
[----:B------:R-:W-:Y:S01]  /*12b0*/  FFMA R25, R8, R22, R25 ;  /* 0x0000001608197223 */ /* 0x000fe20000000019 */
[----:B0-----:R-:W-:Y:S06]  /*12c0*/  @!P0 BRA `(.L_x_8) ;  /* 0x0000000000108947 */ /* 0x001fec0003800000 */
[----:B------:R-:W-:Y:S02]  /*12d0*/  MOV R8, R14 ;  /* 0x0000000e00087202 */ /* 0x000fe40000000f00 */
[----:B------:R-:W-:-:S07]  /*12e0*/  MOV R14, 0x1300 ;  /* 0x00001300000e7802 */ /* 0x000fce0000000f00 */
[----:B------:R-:W-:Y:S05]  /*12f0*/  CALL.REL.NOINC `($__internal_0_$__cuda_sm3x_div_rn_noftz_f32_slowpath) ;  /* 0x0000002000747944 */ /* 0x000fea0003c00000 */
[----:B------:R-:W-:-:S07]  /*1300*/  MOV R25, R8 ;  /* 0x0000000800197202 */ /* 0x000fce0000000f00 */
.L_x_8:
[----:B------:R-:W-:Y:S05]  /*1310*/  BSYNC.RECONVERGENT B2 ;  /* 0x0000000000027941 */ /* 0x000fea0003800200 */
.L_x_7:
        /* <DEDUP_REMOVED lines=16> */
.L_x_10:
[----:B------:R-:W-:Y:S05]  /*1420*/  BSYNC.RECONVERGENT B2 ;  /* 0x0000000000027941 */ /* 0x000fea0003800200 */
.L_x_9:
        /* <DEDUP_REMOVED lines=16> */
.L_x_12:
[----:B------:R-:W-:Y:S05]  /*1530*/  BSYNC.RECONVERGENT B2 ;  /* 0x0000000000027941 */ /* 0x000fea0003800200 */
.L_x_11:
        /* <DEDUP_REMOVED lines=16> */
.L_x_14:
[----:B------:R-:W-:Y:S05]  /*1640*/  BSYNC.RECONVERGENT B2 ;  /* 0x0000000000027941 */ /* 0x000fea0003800200 */
.L_x_13:
        /* <DEDUP_REMOVED lines=16> */
.L_x_16:
[----:B------:R-:W-:Y:S05]  /*1750*/  BSYNC.RECONVERGENT B2 ;  /* 0x0000000000027941 */ /* 0x000fea0003800200 */
.L_x_15:
        /* <DEDUP_REMOVED lines=16> */
.L_x_18:
[----:B------:R-:W-:Y:S05]  /*1860*/  BSYNC.RECONVERGENT B2 ;  /* 0x0000000000027941 */ /* 0x000fea0003800200 */
.L_x_17:
        /* <DEDUP_REMOVED lines=16> */
.L_x_20:
[----:B------:R-:W-:Y:S05]  /*1970*/  BSYNC.RECONVERGENT B2 ;  /* 0x0000000000027941 */ /* 0x000fea0003800200 */
.L_x_19:
        /* <DEDUP_REMOVED lines=16> */
.L_x_22:
[----:B------:R-:W-:Y:S05]  /*1a80*/  BSYNC.RECONVERGENT B2 ;  /* 0x0000000000027941 */ /* 0x000fea0003800200 */
.L_x_21:
        /* <DEDUP_REMOVED lines=16> */
.L_x_24:
[----:B------:R-:W-:Y:S05]  /*1b90*/  BSYNC.RECONVERGENT B2 ;  /* 0x0000000000027941 */ /* 0x000fea0003800200 */
.L_x_23:
        /* <DEDUP_REMOVED lines=16> */
.L_x_26:
[----:B------:R-:W-:Y:S05]  /*1ca0*/  BSYNC.RECONVERGENT B2 ;  /* 0x0000000000027941 */ /* 0x000fea0003800200 */
.L_x_25:
        /* <DEDUP_REMOVED lines=16> */
.L_x_28:
[----:B------:R-:W-:Y:S05]  /*1db0*/  BSYNC.RECONVERGENT B2 ;  /* 0x0000000000027941 */ /* 0x000fea0003800200 */
.L_x_27:
        /* <DEDUP_REMOVED lines=16> */
.L_x_30:
[----:B------:R-:W-:Y:S05]  /*1ec0*/  BSYNC.RECONVERGENT B2 ;  /* 0x0000000000027941 */ /* 0x000fea0003800200 */
.L_x_29:
        /* <DEDUP_REMOVED lines=16> */
.L_x_32:
[----:B------:R-:W-:Y:S05]  /*1fd0*/  BSYNC.RECONVERGENT B2 ;  /* 0x0000000000027941 */ /* 0x000fea0003800200 */
.L_x_31:
        /* <DEDUP_REMOVED lines=16> */
.L_x_34:
[----:B------:R-:W-:Y:S05]  /*20e0*/  BSYNC.RECONVERGENT B2 ;  /* 0x0000000000027941 */ /* 0x000fea0003800200 */
.L_x_33:
        /* <DEDUP_REMOVED lines=16> */
.L_x_36:
[----:B------:R-:W-:Y:S05]  /*21f0*/  BSYNC.RECONVERGENT B2 ;  /* 0x0000000000027941 */ /* 0x000fea0003800200 */
.L_x_35:
        /* <DEDUP_REMOVED lines=16> */
.L_x_38:
[----:B------:R-:W-:Y:S05]  /*2300*/  BSYNC.RECONVERGENT B2 ;  /* 0x0000000000027941 */ /* 0x000fea0003800200 */
.L_x_37:
        /* <DEDUP_REMOVED lines=16> */
.L_x_40:
[----:B------:R-:W-:Y:S05]  /*2410*/  BSYNC.RECONVERGENT B2 ;  /* 0x0000000000027941 */ /* 0x000fea0003800200 */
.L_x_39:
        /* <DEDUP_REMOVED lines=16> */
.L_x_42:
[----:B------:R-:W-:Y:S05]  /*2520*/  BSYNC.RECONVERGENT B2 ;  /* 0x0000000000027941 */ /* 0x000fea0003800200 */
.L_x_41:
        /* <DEDUP_REMOVED lines=16> */
.L_x_44:
[----:B------:R-:W-:Y:S05]  /*2630*/  BSYNC.RECONVERGENT B2 ;  /* 0x0000000000027941 */ /* 0x000fea0003800200 */
.L_x_43:
        /* <DEDUP_REMOVED lines=16> */
.L_x_46:
[----:B------:R-:W-:Y:S05]  /*2740*/  BSYNC.RECONVERGENT B2 ;  /* 0x0000000000027941 */ /* 0x000fea0003800200 */
.L_x_45:
        /* <DEDUP_REMOVED lines=16> */
.L_x_48:
[----:B------:R-:W-:Y:S05]  /*2850*/  BSYNC.RECONVERGENT B2 ;  /* 0x0000000000027941 */ /* 0x000fea0003800200 */
.L_x_47:
        /* <DEDUP_REMOVED lines=16> */
.L_x_50:
[----:B------:R-:W-:Y:S05]  /*2960*/  BSYNC.RECONVERGENT B2 ;  /* 0x0000000000027941 */ /* 0x000fea0003800200 */
.L_x_49:
        /* <DEDUP_REMOVED lines=16> */
.L_x_52:
[----:B------:R-:W-:Y:S05]  /*2a70*/  BSYNC.RECONVERGENT B2 ;  /* 0x0000000000027941 */ /* 0x000fea0003800200 */
.L_x_51:
        /* <DEDUP_REMOVED lines=16> */
.L_x_54:
[----:B------:R-:W-:Y:S05]  /*2b80*/  BSYNC.RECONVERGENT B2 ;  /* 0x0000000000027941 */ /* 0x000fea0003800200 */
.L_x_53:
        /* <DEDUP_REMOVED lines=16> */
.L_x_56:
[----:B------:R-:W-:Y:S05]  /*2c90*/  BSYNC.RECONVERGENT B2 ;  /* 0x0000000000027941 */ /* 0x000fea0003800200 */
.L_x_55:
        /* <DEDUP_REMOVED lines=16> */
.L_x_58:
[----:B------:R-:W-:Y:S05]  /*2da0*/  BSYNC.RECONVERGENT B2 ;  /* 0x0000000000027941 */ /* 0x000fea0003800200 */
.L_x_57:
        /* <DEDUP_REMOVED lines=16> */
.L_x_60:
[----:B------:R-:W-:Y:S05]  /*2eb0*/  BSYNC.RECONVERGENT B2 ;  /* 0x0000000000027941 */ /* 0x000fea0003800200 */
.L_x_59:
        /* <DEDUP_REMOVED lines=16> */
.L_x_62:
[----:B------:R-:W-:Y:S05]  /*2fc0*/  BSYNC.RECONVERGENT B2 ;  /* 0x0000000000027941 */ /* 0x000fea0003800200 */
.L_x_61:
        /* <DEDUP_REMOVED lines=16> */
.L_x_64:
[----:B------:R-:W-:Y:S05]  /*30d0*/  BSYNC.RECONVERGENT B2 ;  /* 0x0000000000027941 */ /* 0x000fea0003800200 */
.L_x_63:
        /* <DEDUP_REMOVED lines=15> */
.L_x_66:
[----:B------:R-:W-:Y:S05]  /*31d0*/  BSYNC.RECONVERGENT B2 ;  /* 0x0000000000027941 */ /* 0x000fea0003800200 */
.L_x_65:
[----:B------:R-:W0:Y:S01]  /*31e0*/  LDS R15, [R15+0xf80] ;  /* 0x000f80000f0f7984 */ /* 0x000e220000000800 */
[----:B------:R-:W1:Y:S01]  /*31f0*/  MUFU.RCP R14, R11 ;  /* 0x0000000b000e7308 */ /* 0x000e620000001000 */
[----:B------:R-:W-:Y:S01]  /*3200*/  BSSY.RECONVERGENT B2, `(.L_x_67) ;  /* 0x0000010000027945 */ /* 0x000fe20003800200 */
[----:B------:R-:W-:Y:S01]  /*3210*/  FMUL R18, R13, R18 ;  /* 0x000000120d127220 */ /* 0x000fe20000400000 */
[----:B------:R-:W-:Y:S06]  /*3220*/  BAR.SYNC.DEFER_BLOCKING 0x0 ;  /* 0x0000000000007b1d */ /* 0x000fec0000010000 */
[----:B------:R-:W2:Y:S01]  /*3230*/  FCHK P0, R4, R11 ;  /* 0x0000000b04007302 */ /* 0x000ea20000000000 */
[----:B-1----:R-:W-:-:S04]  /*3240*/  FFMA R9, -R11, R14, 1 ;  /* 0x3f8000000b097423 */ /* 0x002fc8000000010e */
[----:B------:R-:W-:-:S04]  /*3250*/  FFMA R9, R14, R9, R14 ;  /* 0x000000090e097223 */ /* 0x000fc8000000000e */
[----:B------:R-:W-:-:S04]  /*3260*/  FFMA R14, R9, R4, RZ ;  /* 0x00000004090e7223 */ /* 0x000fc800000000ff */
[----:B------:R-:W-:-:S04]  /*3270*/  FFMA R21, -R11, R14, R4 ;  /* 0x0000000e0b157223 */ /* 0x000fc80000000104 */
[----:B------:R-:W-:Y:S01]  /*3280*/  FFMA R13, R9, R21, R14 ;  /* 0x00000015090d7223 */ /* 0x000fe2000000000e */
[----:B0-----:R-:W-:Y:S01]  /*3290*/  FFMA R26, R15, R8, R26 ;  /* 0x000000080f1a7223 */ /* 0x001fe2000000001a */
[----:B--2---:R-:W-:Y:S06]  /*32a0*/  @!P0 BRA `(.L_x_68) ;  /* 0x0000000000148947 */ /* 0x004fec0003800000 */
[----:B------:R-:W-:Y:S02]  /*32b0*/  MOV R8, R4 ;  /* 0x0000000400087202 */ /* 0x000fe40000000f00 */
[----:B------:R-:W-:Y:S02]  /*32c0*/  MOV R9, R11 ;  /* 0x0000000b00097202 */ /* 0x000fe40000000f00 */
[----:B------:R-:W-:-:S07]  /*32d0*/  MOV R14, 0x32f0 ;  /* 0x000032f0000e7802 */ /* 0x000fce0000000f00 */
[----:B------:R-:W-:Y:S05]  /*32e0*/  CALL.REL.NOINC `($__internal_0_$__cuda_sm3x_div_rn_noftz_f32_slowpath) ;  /* 0x0000000000787944 */ /* 0x000fea0003c00000 */
[----:B------:R-:W-:-:S07]  /*32f0*/  MOV R13, R8 ;  /* 0x00000008000d7202 */ /* 0x000fce0000000f00 */
.L_x_68:
[----:B------:R-:W-:Y:S05]  /*3300*/  BSYNC.RECONVERGENT B2 ;  /* 0x0000000000027941 */ /* 0x000fea0003800200 */
.L_x_67:
[----:B------:R-:W0:Y:S01]  /*3310*/  LDS R9, [R12] ;  /* 0x000000000c097984 */ /* 0x000e220000000800 */
[----:B------:R-:W1:Y:S01]  /*3320*/  MUFU.RCP R4, R11 ;  /* 0x0000000b00047308 */ /* 0x000e620000001000 */
[----:B------:R-:W-:Y:S01]  /*3330*/  BSSY.RECONVERGENT B2, `(.L_x_69) ;  /* 0x000000d000027945 */ /* 0x000fe20003800200 */
[----:B-1----:R-:W-:-:S04]  /*3340*/  FFMA R15, -R11, R4, 1 ;  /* 0x3f8000000b0f7423 */ /* 0x002fc80000000104 */
[----:B------:R-:W-:Y:S01]  /*3350*/  FFMA R4, R4, R15, R4 ;  /* 0x0000000f04047223 */ /* 0x000fe20000000004 */
[----:B0-----:R-:W-:-:S04]  /*3360*/  FMUL R26, R26, R9 ;  /* 0x000000091a1a7220 */ /* 0x001fc80000400000 */
[----:B------:R-:W0:Y:S01]  /*3370*/  FCHK P0, R26, R11 ;  /* 0x0000000b1a007302 */ /* 0x000e220000000000 */
[----:B------:R-:W-:-:S04]  /*3380*/  FFMA R8, R4, R26, RZ ;  /* 0x0000001a04087223 */ /* 0x000fc800000000ff */
[----:B------:R-:W-:-:S04]  /*3390*/  FFMA R9, -R11, R8, R26 ;  /* 0x000000080b097223 */ /* 0x000fc8000000011a */
[----:B------:R-:W-:Y:S01]  /*33a0*/  FFMA R8, R4, R9, R8 ;  /* 0x0000000904087223 */ /* 0x000fe20000000008 */
[----:B0-----:R-:W-:Y:S06]  /*33b0*/  @!P0 BRA `(.L_x_70) ;  /* 0x0000000000108947 */ /* 0x001fec0003800000 */
[----:B------:R-:W-:Y:S02]  /*33c0*/  MOV R8, R26 ;  /* 0x0000001a00087202 */ /* 0x000fe40000000f00 */
[----:B------:R-:W-:Y:S02]  /*33d0*/  MOV R9, R11 ;  /* 0x0000000b00097202 */ /* 0x000fe40000000f00 */
[----:B------:R-:W-:-:S07]  /*33e0*/  MOV R14, 0x3400 ;  /* 0x00003400000e7802 */ /* 0x000fce0000000f00 */
[----:B------:R-:W-:Y:S05]  /*33f0*/  CALL.REL.NOINC `($__internal_0_$__cuda_sm3x_div_rn_noftz_f32_slowpath) ;  /* 0x0000000000347944 */ /* 0x000fea0003c00000 */
.L_x_70:
[----:B------:R-:W-:Y:S05]  /*3400*/  BSYNC.RECONVERGENT B2 ;  /* 0x0000000000027941 */ /* 0x000fea0003800200 */
.L_x_69:
[----:B------:R-:W-:Y:S01]  /*3410*/  IADD3 R3, PT, PT, R3, 0x1, RZ ;  /* 0x0000000103037810 */ /* 0x000fe20007ffe0ff */
[----:B------:R-:W-:Y:S01]  /*3420*/  FFMA R18, R18, R13, R8 ;  /* 0x0000000d12127223 */ /* 0x000fe20000000008 */
[----:B------:R-:W-:Y:S02]  /*3430*/  MOV R4, R11 ;  /* 0x0000000b00047202 */ /* 0x000fe40000000f00 */
[----:B------:R-:W-:Y:S02]  /*3440*/  ISETP.NE.AND P0, PT, R3, UR9, PT ;  /* 0x0000000903007c0c */ /* 0x000fe4000bf05270 */
[----:B------:R-:W-:-:S11]  /*3450*/  MOV R21, R10 ;  /* 0x0000000a00157202 */ /* 0x000fd60000000f00 */
[----:B------:R-:W-:Y:S05]  /*3460*/  @P0 BRA `(.L_x_71) ;  /* 0xffffffcc00780947 */ /* 0x000fea000383ffff */
.L_x_0:
[----:B------:R-:W1:Y:S01]  /*3470*/  LDC.64 R2, c[0x0][0x398] ;  /* 0x0000e600ff027b82 */ /* 0x000e620000000a00 */
[----:B------:R-:W2:Y:S02]  /*3480*/  LDCU UR4, c[0x0][0x3a4] ;  /* 0x00007480ff0477ac */ /* 0x000ea40008000800 */
[----:B--2---:R-:W-:-:S04]  /*3490*/  IMAD R19, R20, UR4, R19 ;  /* 0x0000000414137c24 */ /* 0x004fc8000f8e0213 */
[----:B-1----:R-:W-:-:S05]  /*34a0*/  IMAD.WIDE R2, R19, 0x4, R2 ;  /* 0x0000000413027825 */ /* 0x002fca00078e0202 */
[----:B0-----:R-:W-:Y:S01]  /*34b0*/  STG.E desc[UR10][R2.64], R18 ;  /* 0x0000001202007986 */ /* 0x001fe2000c10190a */
[----:B------:R-:W-:Y:S05]  /*34c0*/  EXIT ;  /* 0x000000000000794d */ /* 0x000fea0003800000 */
        .weak           $__internal_0_$__cuda_sm3x_div_rn_noftz_f32_slowpath
        .type           $__internal_0_$__cuda_sm3x_div_rn_noftz_f32_slowpath,@function
        .size           $__internal_0_$__cuda_sm3x_div_rn_noftz_f32_slowpath,(.L_x_84 - $__internal_0_$__cuda_sm3x_div_rn_noftz_f32_slowpath)
$__internal_0_$__cuda_sm3x_div_rn_noftz_f32_slowpath:
[----:B------:R-:W-:Y:S01]  /*34d0*/  SHF.R.U32.HI R21, RZ, 0x17, R9 ;  /* 0x00000017ff157819 */ /* 0x000fe20000011609 */
[----:B------:R-:W-:Y:S01]  /*34e0*/  BSSY.RECONVERGENT B0, `(.L_x_72) ;  /* 0x0000064000007945 */ /* 0x000fe20003800200 */
[----:B------:R-:W-:Y:S02]  /*34f0*/  SHF.R.U32.HI R23, RZ, 0x17, R8 ;  /* 0x00000017ff177819 */ /* 0x000fe40000011608 */
[----:B------:R-:W-:Y:S02]  /*3500*/  LOP3.LUT R21, R21, 0xff, RZ, 0xc0, !PT ;  /* 0x000000ff15157812 */ /* 0x000fe400078ec0ff */
[----:B------:R-:W-:Y:S02]  /*3510*/  LOP3.LUT R23, R23, 0xff, RZ, 0xc0, !PT ;  /* 0x000000ff17177812 */ /* 0x000fe400078ec0ff */
[----:B------:R-:W-:Y:S02]  /*3520*/  IADD3 R22, PT, PT, R21, -0x1, RZ ;  /* 0xffffffff15167810 */ /* 0x000fe40007ffe0ff */
[----:B------:R-:W-:-:S02]  /*3530*/  IADD3 R24, PT, PT, R23, -0x1, RZ ;  /* 0xffffffff17187810 */ /* 0x000fc40007ffe0ff */
[----:B------:R-:W-:Y:S02]  /*3540*/  ISETP.GT.U32.AND P0, PT, R22, 0xfd, PT ;  /* 0x000000fd1600780c */ /* 0x000fe40003f04070 */
[----:B------:R-:W-:Y:S02]  /*3550*/  MOV R27, R9 ;  /* 0x00000009001b7202 */ /* 0x000fe40000000f00 */
[----:B------:R-:W-:-:S13]  /*3560*/  ISETP.GT.U32.OR P0, PT, R24, 0xfd, P0 ;  /* 0x000000fd1800780c */ /* 0x000fda0000704470 */
[----:B------:R-:W-:Y:S01]  /*3570*/  @!P0 MOV R25, RZ ;  /* 0x000000ff00198202 */ /* 0x000fe20000000f00 */
[----:B------:R-:W-:Y:S06]  /*3580*/  @!P0 BRA `(.L_x_73) ;  /* 0x00000000005c8947 */ /* 0x000fec0003800000 */
[----:B------:R-:W-:Y:S02]  /*3590*/  FSETP.GTU.FTZ.AND P0, PT, |R8|, +INF , PT ;  /* 0x7f8000000800780b */ /* 0x000fe40003f1c200 */
[----:B------:R-:W-:-:S04]  /*35a0*/  FSETP.GTU.FTZ.AND P1, PT, |R9|, +INF , PT ;  /* 0x7f8000000900780b */ /* 0x000fc80003f3c200 */
[----:B------:R-:W-:-:S13]  /*35b0*/  PLOP3.LUT P0, PT, P0, P1, PT, 0xf8, 0x8f ;  /* 0x00000000008f781c */ /* 0x000fda0000703f70 */
[----:B------:R-:W-:Y:S05]  /*35c0*/  @P0 BRA `(.L_x_74) ;  /* 0x0000000400500947 */ /* 0x000fea0003800000 */
[----:B------:R-:W-:-:S13]  /*35d0*/  LOP3.LUT P0, RZ, R27, 0x7fffffff, R8, 0xc8, !PT ;  /* 0x7fffffff1bff7812 */ /* 0x000fda000780c808 */
[----:B------:R-:W-:Y:S05]  /*35e0*/  @!P0 BRA `(.L_x_75) ;  /* 0x0000000400408947 */ /* 0x000fea0003800000 */
[C---:B------:R-:W-:Y:S02]  /*35f0*/  FSETP.NEU.FTZ.AND P1, PT, |R8|.reuse, +INF , PT ;  /* 0x7f8000000800780b */ /* 0x040fe40003f3d200 */
[----:B------:R-:W-:Y:S02]  /*3600*/  FSETP.NEU.FTZ.AND P2, PT, |R9|, +INF , PT ;  /* 0x7f8000000900780b */ /* 0x000fe40003f5d200 */
[----:B------:R-:W-:-:S11]  /*3610*/  FSETP.NEU.FTZ.AND P0, PT, |R8|, +INF , PT ;  /* 0x7f8000000800780b */ /* 0x000fd60003f1d200 */
[----:B------:R-:W-:Y:S05]  /*3620*/  @!P2 BRA !P1, `(.L_x_75) ;  /* 0x000000040030a947 */ /* 0x000fea0004800000 */
[----:B------:R-:W-:-:S04]  /*3630*/  LOP3.LUT P1, RZ, R8, 0x7fffffff, RZ, 0xc0, !PT ;  /* 0x7fffffff08ff7812 */ /* 0x000fc8000782c0ff */
[----:B------:R-:W-:-:S13]  /*3640*/  PLOP3.LUT P1, PT, P2, P1, PT, 0x2f, 0xf2 ;  /* 0x0000000000f2781c */ /* 0x000fda0001722577 */
[----:B------:R-:W-:Y:S05]  /*3650*/  @P1 BRA `(.L_x_76) ;  /* 0x00000004001c1947 */ /* 0x000fea0003800000 */
[----:B------:R-:W-:-:S04]  /*3660*/  LOP3.LUT P1, RZ, R27, 0x7fffffff, RZ, 0xc0, !PT ;  /* 0x7fffffff1bff7812 */ /* 0x000fc8000782c0ff */
[----:B------:R-:W-:-:S13]  /*3670*/  PLOP3.LUT P0, PT, P0, P1, PT, 0x2f, 0xf2 ;  /* 0x0000000000f2781c */ /* 0x000fda0000702577 */
[----:B------:R-:W-:Y:S05]  /*3680*/  @P0 BRA `(.L_x_77) ;  /* 0x0000000400040947 */ /* 0x000fea0003800000 */
[----:B------:R-:W-:Y:S02]  /*3690*/  ISETP.GE.AND P0, PT, R24, RZ, PT ;  /* 0x000000ff1800720c */ /* 0x000fe40003f06270 */
[----:B------:R-:W-:-:S11]  /*36a0*/  ISETP.GE.AND P1, PT, R22, RZ, PT ;  /* 0x000000ff1600720c */ /* 0x000fd60003f26270 */
[----:B------:R-:W-:Y:S01]  /*36b0*/  @P0 MOV R25, RZ ;  /* 0x000000ff00190202 */ /* 0x000fe20000000f00 */
[----:B------:R-:W-:Y:S01]  /*36c0*/  @!P0 FFMA R8, R8, 1.84467440737095516160e+19, RZ ;  /* 0x5f80000008088823 */ /* 0x000fe200000000ff */
[----:B------:R-:W-:Y:S01]  /*36d0*/  @!P0 MOV R25, 0xffffffc0 ;  /* 0xffffffc000198802 */ /* 0x000fe20000000f00 */
[----:B------:R-:W-:-:S03]  /*36e0*/  @!P1 FFMA R27, R9, 1.84467440737095516160e+19, RZ ;  /* 0x5f800000091b9823 */ /* 0x000fc600000000ff */
[----:B------:R-:W-:-:S07]  /*36f0*/  @!P1 IADD3 R25, PT, PT, R25, 0x40, RZ ;  /* 0x0000004019199810 */ /* 0x000fce0007ffe0ff */
.L_x_73:
[----:B------:R-:W-:Y:S01]  /*3700*/  LEA R24, R21, 0xc0800000, 0x17 ;  /* 0xc080000015187811 */ /* 0x000fe200078eb8ff */
[----:B------:R-:W-:Y:S01]  /*3710*/  BSSY.RECONVERGENT B1, `(.L_x_78) ;  /* 0x0000036000017945 */ /* 0x000fe20003800200 */
[----:B------:R-:W-:Y:S02]  /*3720*/  IADD3 R28, PT, PT, R23, -0x7f, RZ ;  /* 0xffffff81171c7810 */ /* 0x000fe40007ffe0ff */
[----:B------:R-:W-:-:S04]  /*3730*/  IADD3 R24, PT, PT, -R24, R27, RZ ;  /* 0x0000001b18187210 */ /* 0x000fc80007ffe1ff */
[----:B------:R-:W0:Y:S01]  /*3740*/  MUFU.RCP R22, R24 ;  /* 0x0000001800167308 */ /* 0x000e220000001000 */
[----:B------:R-:W-:-:S04]  /*3750*/  FADD.FTZ R27, -R24, -RZ ;  /* 0x800000ff181b7221 */ /* 0x000fc80000010100 */
[----:B0-----:R-:W-:-:S04]  /*3760*/  FFMA R23, R22, R27, 1 ;  /* 0x3f80000016177423 */ /* 0x001fc8000000001b */
[----:B------:R-:W-:Y:S01]  /*3770*/  FFMA R22, R22, R23, R22 ;  /* 0x0000001716167223 */ /* 0x000fe20000000016 */
[C---:B------:R-:W-:Y:S01]  /*3780*/  IMAD R23, R28.reuse, -0x800000, R8 ;  /* 0xff8000001c177824 */ /* 0x040fe200078e0208 */
[----:B------:R-:W-:-:S03]  /*3790*/  IADD3 R28, PT, PT, R28, 0x7f, -R21 ;  /* 0x0000007f1c1c7810 */ /* 0x000fc60007ffe815 */
[----:B------:R-:W-:Y:S01]  /*37a0*/  FFMA R8, R23, R22, RZ ;  /* 0x0000001617087223 */ /* 0x000fe200000000ff */
[----:B------:R-:W-:-:S03]  /*37b0*/  IADD3 R28, PT, PT, R28, R25, RZ ;  /* 0x000000191c1c7210 */ /* 0x000fc60007ffe0ff */
[----:B------:R-:W-:-:S04]  /*37c0*/  FFMA R21, R27, R8, R23 ;  /* 0x000000081b157223 */ /* 0x000fc80000000017 */
[----:B------:R-:W-:-:S04]  /*37d0*/  FFMA R8, R22, R21, R8 ;  /* 0x0000001516087223 */ /* 0x000fc80000000008 */
[----:B------:R-:W-:-:S04]  /*37e0*/  FFMA R21, R27, R8, R23 ;  /* 0x000000081b157223 */ /* 0x000fc80000000017 */
[----:B------:R-:W-:-:S05]  /*37f0*/  FFMA R23, R22, R21, R8 ;  /* 0x0000001516177223 */ /* 0x000fca0000000008 */
[----:B------:R-:W-:-:S04]  /*3800*/  SHF.R.U32.HI R25, RZ, 0x17, R23 ;  /* 0x00000017ff197819 */ /* 0x000fc80000011617 */
[----:B------:R-:W-:-:S04]  /*3810*/  LOP3.LUT R25, R25, 0xff, RZ, 0xc0, !PT ;  /* 0x000000ff19197812 */ /* 0x000fc800078ec0ff */
[----:B------:R-:W-:-:S04]  /*3820*/  IADD3 R24, PT, PT, R25, R28, RZ ;  /* 0x0000001c19187210 */ /* 0x000fc80007ffe0ff */
[----:B------:R-:W-:-:S04]  /*3830*/  IADD3 R25, PT, PT, R24, -0x1, RZ ;  /* 0xffffffff18197810 */ /* 0x000fc80007ffe0ff */
[----:B------:R-:W-:-:S13]  /*3840*/  ISETP.GE.U32.AND P0, PT, R25, 0xfe, PT ;  /* 0x000000fe1900780c */ /* 0x000fda0003f06070 */
[----:B------:R-:W-:Y:S05]  /*3850*/  @!P0 BRA `(.L_x_79) ;  /* 0x0000000000808947 */ /* 0x000fea0003800000 */
[----:B------:R-:W-:-:S13]  /*3860*/  ISETP.GT.AND P0, PT, R24, 0xfe, PT ;  /* 0x000000fe1800780c */ /* 0x000fda0003f04270 */
[----:B------:R-:W-:Y:S05]  /*3870*/  @P0 BRA `(.L_x_80) ;  /* 0x00000000006c0947 */ /* 0x000fea0003800000 */
[----:B------:R-:W-:-:S13]  /*3880*/  ISETP.GE.AND P0, PT, R24, 0x1, PT ;  /* 0x000000011800780c */ /* 0x000fda0003f06270 */
[----:B------:R-:W-:Y:S05]  /*3890*/  @P0 BRA `(.L_x_81) ;  /* 0x0000000000740947 */ /* 0x000fea0003800000 */
[----:B------:R-:W-:Y:S02]  /*38a0*/  ISETP.GE.AND P0, PT, R24, -0x18, PT ;  /* 0xffffffe81800780c */ /* 0x000fe40003f06270 */
[----:B------:R-:W-:-:S11]  /*38b0*/  LOP3.LUT R23, R23, 0x80000000, RZ, 0xc0, !PT ;  /* 0x8000000017177812 */ /* 0x000fd600078ec0ff */
[----:B------:R-:W-:Y:S05]  /*38c0*/  @!P0 BRA `(.L_x_81) ;  /* 0x0000000000688947 */ /* 0x000fea0003800000 */
[CCC-:B------:R-:W-:Y:S01]  /*38d0*/  FFMA.RZ R25, R22.reuse, R21.reuse, R8.reuse ;  /* 0x0000001516197223 */ /* 0x1c0fe2000000c008 */
[CCC-:B------:R-:W-:Y:S01]  /*38e0*/  FFMA.RP R27, R22.reuse, R21.reuse, R8.reuse ;  /* 0x00000015161b7223 */ /* 0x1c0fe20000008008 */
[----:B------:R-:W-:Y:S01]  /*38f0*/  FFMA.RM R8, R22, R21, R8 ;  /* 0x0000001516087223 */ /* 0x000fe20000004008 */
[C---:B------:R-:W-:Y:S02]  /*3900*/  IADD3 R21, PT, PT, R24.reuse, 0x20, RZ ;  /* 0x0000002018157810 */ /* 0x040fe40007ffe0ff */
[----:B------:R-:W-:Y:S02]  /*3910*/  LOP3.LUT R22, R25, 0x7fffff, RZ, 0xc0, !PT ;  /* 0x007fffff19167812 */ /* 0x000fe400078ec0ff */
[----:B------:R-:W-:Y:S02]  /*3920*/  ISETP.NE.AND P2, PT, R24, RZ, PT ;  /* 0x000000ff1800720c */ /* 0x000fe40003f45270 */
[----:B------:R-:W-:Y:S02]  /*3930*/  LOP3.LUT R22, R22, 0x800000, RZ, 0xfc, !PT ;  /* 0x0080000016167812 */ /* 0x000fe400078efcff */
[----:B------:R-:W-:-:S02]  /*3940*/  ISETP.NE.AND P1, PT, R24, RZ, PT ;  /* 0x000000ff1800720c */ /* 0x000fc40003f25270 */
[----:B------:R-:W-:Y:S02]  /*3950*/  IADD3 R24, PT, PT, -R24, RZ, RZ ;  /* 0x000000ff18187210 */ /* 0x000fe40007ffe1ff */
[----:B------:R-:W-:Y:S02]  /*3960*/  SHF.L.U32 R21, R22, R21, RZ ;  /* 0x0000001516157219 */ /* 0x000fe400000006ff */
[----:B------:R-:W-:Y:S02]  /*3970*/  FSETP.NEU.FTZ.AND P0, PT, R27, R8, PT ;  /* 0x000000081b00720b */ /* 0x000fe40003f1d000 */
[----:B------:R-:W-:Y:S02]  /*3980*/  SEL R25, R24, RZ, P2 ;  /* 0x000000ff18197207 */ /* 0x000fe40001000000 */
[----:B------:R-:W-:Y:S02]  /*3990*/  ISETP.NE.AND P1, PT, R21, RZ, P1 ;  /* 0x000000ff1500720c */ /* 0x000fe40000f25270 */
[----:B------:R-:W-:-:S02]  /*39a0*/  SHF.R.U32.HI R25, RZ, R25, R22 ;  /* 0x00000019ff197219 */ /* 0x000fc40000011616 */
[----:B------:R-:W-:Y:S02]  /*39b0*/  PLOP3.LUT P0, PT, P0, P1, PT, 0xf8, 0x8f ;  /* 0x00000000008f781c */ /* 0x000fe40000703f70 */
[----:B------:R-:W-:Y:S02]  /*39c0*/  SHF.R.U32.HI R21, RZ, 0x1, R25 ;  /* 0x00000001ff157819 */ /* 0x000fe40000011619 */
[----:B------:R-:W-:-:S04]  /*39d0*/  SEL R8, RZ, 0x1, !P0 ;  /* 0x00000001ff087807 */ /* 0x000fc80004000000 */
[----:B------:R-:W-:-:S04]  /*39e0*/  LOP3.LUT R8, R8, 0x1, R21, 0xf8, !PT ;  /* 0x0000000108087812 */ /* 0x000fc800078ef815 */
[----:B------:R-:W-:-:S04]  /*39f0*/  LOP3.LUT R8, R8, R25, RZ, 0xc0, !PT ;  /* 0x0000001908087212 */ /* 0x000fc800078ec0ff */
[----:B------:R-:W-:-:S04]  /*3a00*/  IADD3 R8, PT, PT, R21, R8, RZ ;  /* 0x0000000815087210 */ /* 0x000fc80007ffe0ff */
[----:B------:R-:W-:Y:S01]  /*3a10*/  LOP3.LUT R23, R8, R23, RZ, 0xfc, !PT ;  /* 0x0000001708177212 */ /* 0x000fe200078efcff */
[----:B------:R-:W-:Y:S06]  /*3a20*/  BRA `(.L_x_81) ;  /* 0x0000000000107947 */ /* 0x000fec0003800000 */
.L_x_80:
[----:B------:R-:W-:-:S04]  /*3a30*/  LOP3.LUT R23, R23, 0x80000000, RZ, 0xc0, !PT ;  /* 0x8000000017177812 */ /* 0x000fc800078ec0ff */
[----:B------:R-:W-:Y:S01]  /*3a40*/  LOP3.LUT R23, R23, 0x7f800000, RZ, 0xfc, !PT ;  /* 0x7f80000017177812 */ /* 0x000fe200078efcff */
[----:B------:R-:W-:Y:S06]  /*3a50*/  BRA `(.L_x_81) ;  /* 0x0000000000047947 */ /* 0x000fec0003800000 */
.L_x_79:
[----:B------:R-:W-:-:S07]  /*3a60*/  LEA R23, R28, R23, 0x17 ;  /* 0x000000171c177211 */ /* 0x000fce00078eb8ff */
.L_x_81:
[----:B------:R-:W-:Y:S05]  /*3a70*/  BSYNC.RECONVERGENT B1 ;  /* 0x0000000000017941 */ /* 0x000fea0003800200 */
.L_x_78:
[----:B------:R-:W-:Y:S01]  /*3a80*/  MOV R8, R23 ;  /* 0x0000001700087202 */ /* 0x000fe20000000f00 */
[----:B------:R-:W-:Y:S06]  /*3a90*/  BRA `(.L_x_82) ;  /* 0x0000000000207947 */ /* 0x000fec0003800000 */
.L_x_77:
[----:B------:R-:W-:-:S04]  /*3aa0*/  LOP3.LUT R8, R27, 0x80000000, R8, 0x48, !PT ;  /* 0x800000001b087812 */ /* 0x000fc800078e4808 */
[----:B------:R-:W-:Y:S01]  /*3ab0*/  LOP3.LUT R8, R8, 0x7f800000, RZ, 0xfc, !PT ;  /* 0x7f80000008087812 */ /* 0x000fe200078efcff */
[----:B------:R-:W-:Y:S06]  /*3ac0*/  BRA `(.L_x_82) ;  /* 0x0000000000147947 */ /* 0x000fec0003800000 */
.L_x_76:
[----:B------:R-:W-:Y:S01]  /*3ad0*/  LOP3.LUT R8, R27, 0x80000000, R8, 0x48, !PT ;  /* 0x800000001b087812 */ /* 0x000fe200078e4808 */
[----:B------:R-:W-:Y:S06]  /*3ae0*/  BRA `(.L_x_82) ;  /* 0x00000000000c7947 */ /* 0x000fec0003800000 */
.L_x_75:
[----:B------:R-:W0:Y:S01]  /*3af0*/  MUFU.RSQ R8, -QNAN ;  /* 0xffc0000000087908 */ /* 0x000e220000001400 */
[----:B------:R-:W-:Y:S05]  /*3b00*/  BRA `(.L_x_82) ;  /* 0x0000000000047947 */ /* 0x000fea0003800000 */
.L_x_74:
[----:B------:R-:W-:-:S07]  /*3b10*/  FADD.FTZ R8, R8, R9 ;  /* 0x0000000908087221 */ /* 0x000fce0000010000 */
.L_x_82:
[----:B------:R-:W-:Y:S05]  /*3b20*/  BSYNC.RECONVERGENT B0 ;  /* 0x0000000000007941 */ /* 0x000fea0003800200 */
.L_x_72:
[----:B------:R-:W-:Y:S01]  /*3b30*/  HFMA2 R23, -RZ, RZ, 0, 0 ;  /* 0x00000000ff177431 */ /* 0x000fe200000001ff */
[----:B------:R-:W-:-:S04]  /*3b40*/  MOV R22, R14 ;  /* 0x0000000e00167202 */ /* 0x000fc80000000f00 */
[----:B0-----:R-:W-:Y:S05]  /*3b50*/  RET.REL.NODEC R22 `(_Z22flash_attention_kernelPfS_S_S_ii) ;  /* 0xffffffc416287950 */ /* 0x001fea0003c3ffff */
.L_x_83:
[----:B------:R-:W-:-:S00]  /*3b60*/  BRA `(.L_x_83) ;  /* 0xfffffffc00fc7947 */ /* 0x000fc0000383ffff */
[----:B------:R-:W-:-:S00]  /*3b70*/  NOP ;  /* 0x0000000000007918 */ /* 0x000fc00000000000 */
        /* <DEDUP_REMOVED lines=8> */
.L_x_84:


//--------------------- .nv.shared._Z22flash_attention_kernelPfS_S_S_ii --------------------------
	.section	.nv.shared._Z22flash_attention_kernelPfS_S_S_ii,"aw",@nobits
	.sectionflags	@""
	.align	4
.nv.shared._Z22flash_attention_kernelPfS_S_S_ii:
	.zero		17664


//--------------------- .nv.shared.reserved.0     --------------------------
	.section	.nv.shared.reserved.0,"aw",@nobits
	.weak		__nv_reservedSMEM_offset_0_alias
	.size		__nv_reservedSMEM_offset_0_alias, 0, 64
	.other		__nv_reservedSMEM_offset_0_alias,@"STO_CUDA_RESERVED_SHARED STV_DEFAULT"
__nv_reservedSMEM_offset_0_alias:
	.zero		0
	.zero		64


//--------------------- .nv.constant0._Z22flash_attention_kernelPfS_S_S_ii --------------------------
	.section	.nv.constant0._Z22flash_attention_kernelPfS_S_S_ii,"a",@progbits
	.sectionflags	@""
	.align	4
.nv.constant0._Z22flash_attention_kernelPfS_S_S_ii:
	.zero		936


//--------------------- SYMBOLS --------------------------

	.type		.nv.reservedSmem.offset0,@object
	.size		.nv.reservedSmem.offset0,0x4
	.type		.nv.reservedSmem.cap,@object
	.size		.nv.reservedSmem.cap,0x4
